	.target	sm_90a

	.elftype	@"ET_EXEC"


//--------------------- .note.nv.tkinfo           --------------------------
	.section	.note.nv.tkinfo,"",@"SHT_NOTE"
	.sectionflags	@"SHF_NOTE_NV_TKINFO"
	.tkinfo
        /*0018*/ 	.word	0x00000002
        /*0030*/ 	.string	""
        /*0030*/ 	.string	"ptxas"
        /*0030*/ 	.string	"Cuda compilation tools, release 13.0, V13.0.88"
        /*0030*/ 	.string	"Build cuda_13.0.r13.0/compiler.36424714_0"
        /*0030*/ 	.string	"-arch sm_90a -m 64 "



//--------------------- .note.nv.cuinfo           --------------------------
	.section	.note.nv.cuinfo,"",@"SHT_NOTE"
	.sectionflags	@"SHF_NOTE_NV_CUINFO"
        /*0018*/ 	.short	0x0002
        /*001a*/ 	.short	0x005a
        /*001c*/ 	.short	0x0082
	.zero		2


//--------------------- .nv.info                  --------------------------
	.section	.nv.info,"",@"SHT_CUDA_INFO"
	.align	4


	//----- nvinfo : EIATTR_REGCOUNT
	.align		4
        /*0000*/ 	.byte	0x04, 0x2f
        /*0002*/ 	.short	(.L_18 - .L_17)
	.align		4
.L_17:
        /*0004*/ 	.word	index@(_ZN7cutlass13device_kernelINS_4gemm6kernel13GemmUniversalIN4cute5tupleIJiiiiEEENS1_10collective13CollectiveMmaINS1_34MainloopSm90TmaGmmaWarpSpecializedILi6ENS5_IJNS4_1CILi1EEESB_SB_EEENS1_35KernelTmaWarpSpecializedCooperativeEEENS5_IJNSA_ILi128EEESF_NSA_ILi64EEEEEENS_10bfloat16_tENS5_IJlSB_lEEESI_SJ_NS4_8TiledMMAINS4_8MMA_AtomIJNS4_4SM904GMMA28MMA_64x128x16_F32BF16BF16_SSILNSN_5MajorE0ELSP_0ELNSN_7ScaleInE1ELSQ_1EEEEEENS4_6LayoutINS5_IJNSA_ILi2EEESB_SB_EEENS5_IJSB_NSA_ILi0EEESW_EEEEENS5_IJNS4_10UnderscoreESZ_SZ_EEEEENS4_13SM90_TMA_LOADENS4_14ComposedLayoutINS4_7SwizzleILi3ELi4ELi3EEENS4_18smem_ptr_flag_bitsILi16EEENST_INS5_IJNSA_ILi8EEESG_EEENS5_IJSG_SB_EEEEEEEvNS4_8identityES12_S1C_vS1D_EENS_8epilogue10collective18CollectiveEpilogueINS1F_22Sm90TmaWarpSpecializedILi4ELi2ELi16ELb1ELb0EEEJSH_NS5_IJSF_NSA_ILi32EEEEEESI_SJ_SI_SJ_NS1F_6fusion15FusionCallbacksIS1J_NS1M_23LinCombPerRowBiasEltActINS1F_6thread4ReLuESI_fSI_SI_fLi8ELNS_15FloatRoundStyleE2EEESH_S1L_JEEES12_NS13_INS14_ILi2ELi4ELi3EEES17_NST_INS5_IJS18_S1K_EEENS5_IJS1K_SB_EEEEEEENS4_17SM75_U32x4_LDSM_NENS4_14SM90_TMA_STOREES1Y_NS4_17SM90_U32x4_STSM_NENS4_9Copy_AtomIJS21_NS_6half_tEEEEvEEEvvEEEEvNT_6ParamsE)
        /*0008*/ 	.word	0x000000a8


	//----- nvinfo : EIATTR_FRAME_SIZE
	.align		4
.L_18:
        /*000c*/ 	.byte	0x04, 0x11
        /*000e*/ 	.short	(.L_20 - .L_19)
	.align		4
.L_19:
        /*0010*/ 	.word	index@(_ZN7cutlass13device_kernelINS_4gemm6kernel13GemmUniversalIN4cute5tupleIJiiiiEEENS1_10collective13CollectiveMmaINS1_34MainloopSm90TmaGmmaWarpSpecializedILi6ENS5_IJNS4_1CILi1EEESB_SB_EEENS1_35KernelTmaWarpSpecializedCooperativeEEENS5_IJNSA_ILi128EEESF_NSA_ILi64EEEEEENS_10bfloat16_tENS5_IJlSB_lEEESI_SJ_NS4_8TiledMMAINS4_8MMA_AtomIJNS4_4SM904GMMA28MMA_64x128x16_F32BF16BF16_SSILNSN_5MajorE0ELSP_0ELNSN_7ScaleInE1ELSQ_1EEEEEENS4_6LayoutINS5_IJNSA_ILi2EEESB_SB_EEENS5_IJSB_NSA_ILi0EEESW_EEEEENS5_IJNS4_10UnderscoreESZ_SZ_EEEEENS4_13SM90_TMA_LOADENS4_14ComposedLayoutINS4_7SwizzleILi3ELi4ELi3EEENS4_18smem_ptr_flag_bitsILi16EEENST_INS5_IJNSA_ILi8EEESG_EEENS5_IJSG_SB_EEEEEEEvNS4_8identityES12_S1C_vS1D_EENS_8epilogue10collective18CollectiveEpilogueINS1F_22Sm90TmaWarpSpecializedILi4ELi2ELi16ELb1ELb0EEEJSH_NS5_IJSF_NSA_ILi32EEEEEESI_SJ_SI_SJ_NS1F_6fusion15FusionCallbacksIS1J_NS1M_23LinCombPerRowBiasEltActINS1F_6thread4ReLuESI_fSI_SI_fLi8ELNS_15FloatRoundStyleE2EEESH_S1L_JEEES12_NS13_INS14_ILi2ELi4ELi3EEES17_NST_INS5_IJS18_S1K_EEENS5_IJS1K_SB_EEEEEEENS4_17SM75_U32x4_LDSM_NENS4_14SM90_TMA_STOREES1Y_NS4_17SM90_U32x4_STSM_NENS4_9Copy_AtomIJS21_NS_6half_tEEEEvEEEvvEEEEvNT_6ParamsE)
        /*0014*/ 	.word	0x00000000


	//----- nvinfo : EIATTR_MIN_STACK_SIZE
	.align		4
.L_20:
        /*0018*/ 	.byte	0x04, 0x12
        /*001a*/ 	.short	(.L_22 - .L_21)
	.align		4
.L_21:
        /*001c*/ 	.word	index@(_ZN7cutlass13device_kernelINS_4gemm6kernel13GemmUniversalIN4cute5tupleIJiiiiEEENS1_10collective13CollectiveMmaINS1_34MainloopSm90TmaGmmaWarpSpecializedILi6ENS5_IJNS4_1CILi1EEESB_SB_EEENS1_35KernelTmaWarpSpecializedCooperativeEEENS5_IJNSA_ILi128EEESF_NSA_ILi64EEEEEENS_10bfloat16_tENS5_IJlSB_lEEESI_SJ_NS4_8TiledMMAINS4_8MMA_AtomIJNS4_4SM904GMMA28MMA_64x128x16_F32BF16BF16_SSILNSN_5MajorE0ELSP_0ELNSN_7ScaleInE1ELSQ_1EEEEEENS4_6LayoutINS5_IJNSA_ILi2EEESB_SB_EEENS5_IJSB_NSA_ILi0EEESW_EEEEENS5_IJNS4_10UnderscoreESZ_SZ_EEEEENS4_13SM90_TMA_LOADENS4_14ComposedLayoutINS4_7SwizzleILi3ELi4ELi3EEENS4_18smem_ptr_flag_bitsILi16EEENST_INS5_IJNSA_ILi8EEESG_EEENS5_IJSG_SB_EEEEEEEvNS4_8identityES12_S1C_vS1D_EENS_8epilogue10collective18CollectiveEpilogueINS1F_22Sm90TmaWarpSpecializedILi4ELi2ELi16ELb1ELb0EEEJSH_NS5_IJSF_NSA_ILi32EEEEEESI_SJ_SI_SJ_NS1F_6fusion15FusionCallbacksIS1J_NS1M_23LinCombPerRowBiasEltActINS1F_6thread4ReLuESI_fSI_SI_fLi8ELNS_15FloatRoundStyleE2EEESH_S1L_JEEES12_NS13_INS14_ILi2ELi4ELi3EEES17_NST_INS5_IJS18_S1K_EEENS5_IJS1K_SB_EEEEEEENS4_17SM75_U32x4_LDSM_NENS4_14SM90_TMA_STOREES1Y_NS4_17SM90_U32x4_STSM_NENS4_9Copy_AtomIJS21_NS_6half_tEEEEvEEEvvEEEEvNT_6ParamsE)
        /*0020*/ 	.word	0x00000000
.L_22:


//--------------------- .nv.compat                --------------------------
	.section	.nv.compat,"",@"SHT_CUDA_COMPAT_INFO"
	.align	4
        /*0000*/ 	.byte	0x02, 0x09, 0x01, 0x00, 0x02, 0x02, 0x04, 0x00, 0x02, 0x05, 0x05, 0x00, 0x03, 0x07, 0x01, 0x01
        /*0010*/ 	.byte	0x02, 0x03, 0x01, 0x00, 0x02, 0x06, 0x01, 0x00, 0x04, 0x0b, 0x08, 0x00, 0x00, 0x00, 0x00, 0x00
        /*0020*/ 	.byte	0x00, 0x00, 0x00, 0x00


//--------------------- .nv.info._ZN7cutlass13device_kernelINS_4gemm6kernel13GemmUniversalIN4cute5tupleIJiiiiEEENS1_10collective13CollectiveMmaINS1_34MainloopSm90TmaGmmaWarpSpecializedILi6ENS5_IJNS4_1CILi1EEESB_SB_EEENS1_35KernelTmaWarpSpecializedCooperativeEEENS5_IJNSA_ILi128EEESF_NSA_ILi64EEEEEENS_10bfloat16_tENS5_IJlSB_lEEESI_SJ_NS4_8TiledMMAINS4_8MMA_AtomIJNS4_4SM904GMMA28MMA_64x128x16_F32BF16BF16_SSILNSN_5MajorE0ELSP_0ELNSN_7ScaleInE1ELSQ_1EEEEEENS4_6LayoutINS5_IJNSA_ILi2EEESB_SB_EEENS5_IJSB_NSA_ILi0EEESW_EEEEENS5_IJNS4_10UnderscoreESZ_SZ_EEEEENS4_13SM90_TMA_LOADENS4_14ComposedLayoutINS4_7SwizzleILi3ELi4ELi3EEENS4_18smem_ptr_flag_bitsILi16EEENST_INS5_IJNSA_ILi8EEESG_EEENS5_IJSG_SB_EEEEEEEvNS4_8identityES12_S1C_vS1D_EENS_8epilogue10collective18CollectiveEpilogueINS1F_22Sm90TmaWarpSpecializedILi4ELi2ELi16ELb1ELb0EEEJSH_NS5_IJSF_NSA_ILi32EEEEEESI_SJ_SI_SJ_NS1F_6fusion15FusionCallbacksIS1J_NS1M_23LinCombPerRowBiasEltActINS1F_6thread4ReLuESI_fSI_SI_fLi8ELNS_15FloatRoundStyleE2EEESH_S1L_JEEES12_NS13_INS14_ILi2ELi4ELi3EEES17_NST_INS5_IJS18_S1K_EEENS5_IJS1K_SB_EEEEEEENS4_17SM75_U32x4_LDSM_NENS4_14SM90_TMA_STOREES1Y_NS4_17SM90_U32x4_STSM_NENS4_9Copy_AtomIJS21_NS_6half_tEEEEvEEEvvEEEEvNT_6ParamsE --------------------------
	.section	.nv.info._ZN7cutlass13device_kernelINS_4gemm6kernel13GemmUniversalIN4cute5tupleIJiiiiEEENS1_10collective13CollectiveMmaINS1_34MainloopSm90TmaGmmaWarpSpecializedILi6ENS5_IJNS4_1CILi1EEESB_SB_EEENS1_35KernelTmaWarpSpecializedCooperativeEEENS5_IJNSA_ILi128EEESF_NSA_ILi64EEEEEENS_10bfloat16_tENS5_IJlSB_lEEESI_SJ_NS4_8TiledMMAINS4_8MMA_AtomIJNS4_4SM904GMMA28MMA_64x128x16_F32BF16BF16_SSILNSN_5MajorE0ELSP_0ELNSN_7ScaleInE1ELSQ_1EEEEEENS4_6LayoutINS5_IJNSA_ILi2EEESB_SB_EEENS5_IJSB_NSA_ILi0EEESW_EEEEENS5_IJNS4_10UnderscoreESZ_SZ_EEEEENS4_13SM90_TMA_LOADENS4_14ComposedLayoutINS4_7SwizzleILi3ELi4ELi3EEENS4_18smem_ptr_flag_bitsILi16EEENST_INS5_IJNSA_ILi8EEESG_EEENS5_IJSG_SB_EEEEEEEvNS4_8identityES12_S1C_vS1D_EENS_8epilogue10collective18CollectiveEpilogueINS1F_22Sm90TmaWarpSpecializedILi4ELi2ELi16ELb1ELb0EEEJSH_NS5_IJSF_NSA_ILi32EEEEEESI_SJ_SI_SJ_NS1F_6fusion15FusionCallbacksIS1J_NS1M_23LinCombPerRowBiasEltActINS1F_6thread4ReLuESI_fSI_SI_fLi8ELNS_15FloatRoundStyleE2EEESH_S1L_JEEES12_NS13_INS14_ILi2ELi4ELi3EEES17_NST_INS5_IJS18_S1K_EEENS5_IJS1K_SB_EEEEEEENS4_17SM75_U32x4_LDSM_NENS4_14SM90_TMA_STOREES1Y_NS4_17SM90_U32x4_STSM_NENS4_9Copy_AtomIJS21_NS_6half_tEEEEvEEEvvEEEEvNT_6ParamsE,"",@"SHT_CUDA_INFO"
	.sectionflags	@""
	.align	4


	//----- nvinfo : EIATTR_CUDA_API_VERSION
	.align		4
        /*0000*/ 	.byte	0x04, 0x37
        /*0002*/ 	.short	(.L_24 - .L_23)
.L_23:
        /*0004*/ 	.word	0x00000082


	//----- nvinfo : EIATTR_KPARAM_INFO
	.align		4
.L_24:
        /*0008*/ 	.byte	0x04, 0x17
        /*000a*/ 	.short	(.L_26 - .L_25)
.L_25:
        /*000c*/ 	.word	0x00000000
        /*0010*/ 	.short	0x0000
        /*0012*/ 	.short	0x0070
        /*0014*/ 	.byte	0x00, 0xf0, 0x01, 0x1c


	//----- nvinfo : EIATTR_SPARSE_MMA_MASK
	.align		4
.L_26:
        /*0018*/ 	.byte	0x03, 0x50
        /*001a*/ 	.short	0x0000


	//----- nvinfo : EIATTR_MAXREG_COUNT
	.align		4
        /*001c*/ 	.byte	0x03, 0x1b
        /*001e*/ 	.short	0x00a8


	//----- nvinfo : EIATTR_NUM_BARRIERS
	.align		4
        /*0020*/ 	.byte	0x02, 0x4c
        /*0022*/ 	.byte	0x02
	.zero		1


	//----- nvinfo : EIATTR_EXTERNS
	.align		4
        /*0024*/ 	.byte	0x04, 0x0f
        /*0026*/ 	.short	(.L_28 - .L_27)


	//   ....[0]....
	.align		4
.L_27:
        /*0028*/ 	.word	index@(__assertfail)


	//----- nvinfo : EIATTR_MERCURY_ISA_VERSION
	.align		4
.L_28:
        /*002c*/ 	.byte	0x03, 0x5f
        /*002e*/ 	.short	0x0101


	//----- nvinfo : EIATTR_INT_WARP_WIDE_INSTR_OFFSETS
	.align		4
        /*0030*/ 	.byte	0x04, 0x31
        /*0032*/ 	.short	(.L_30 - .L_29)


	//   ....[0]....
.L_29:
        /*0034*/ 	.word	0x00000900


	//   ....[1]....
        /*0038*/ 	.word	0x00000910


	//   ....[2]....
        /*003c*/ 	.word	0x00000990


	//----- nvinfo : EIATTR_COOP_GROUP_MASK_REGIDS
	.align		4
.L_30:
        /*0040*/ 	.byte	0x04, 0x29
        /*0042*/ 	.short	(.L_32 - .L_31)


	//   ....[0]....
.L_31:
        /*0044*/ 	.word	0xffffffff


	//   ....[1]....
        /*0048*/ 	.word	0xffffffff


	//   ....[2]....
        /*004c*/ 	.word	0xffffffff


	//   ....[3]....
        /*0050*/ 	.word	0xffffffff


	//   ....[4]....
        /*0054*/ 	.word	0xffffffff


	//   ....[5]....
        /*0058*/ 	.word	0xffffffff


	//----- nvinfo : EIATTR_COOP_GROUP_INSTR_OFFSETS
	.align		4
.L_32:
        /*005c*/ 	.byte	0x04, 0x28
        /*005e*/ 	.short	(.L_34 - .L_33)


	//   ....[0]....
.L_33:
        /*0060*/ 	.word	0x00000070


	//   ....[1]....
        /*0064*/ 	.word	0x00000080


	//   ....[2]....
        /*0068*/ 	.word	0x00000440


	//   ....[3]....
        /*006c*/ 	.word	0x00000610


	//   ....[4]....
        /*0070*/ 	.word	0x000007c0


	//   ....[5]....
        /*0074*/ 	.word	0x00001600


	//----- nvinfo : EIATTR_REG_RECONFIG
	.align		4
.L_34:
        /*0078*/ 	.byte	0x01, 0x54
	.zero		2


	//----- nvinfo : EIATTR_SYSCALL_OFFSETS
	.align		4
        /*007c*/ 	.byte	0x04, 0x46
        /*007e*/ 	.short	(.L_36 - .L_35)


	//   ....[0]....
.L_35:
        /*0080*/ 	.word	0x000017d0


	//   ....[1]....
        /*0084*/ 	.word	0x00002290


	//   ....[2]....
        /*0088*/ 	.word	0x00002380


	//----- nvinfo : EIATTR_MBARRIER_INSTR_OFFSETS
	.align		4
.L_36:
        /*008c*/ 	.byte	0x04, 0x39
        /*008e*/ 	.short	(.L_38 - .L_37)


	//   ....[0]....
.L_37:
        /*0090*/ 	.word	0x00000540
        /*0094*/ 	.word	0x000000ff
        /*0098*/ 	.word	0x00000000
        /*009c*/ 	.short	0x0100
        /*009e*/ 	.byte	0x08
	.zero		1


	//   ....[1]....
        /*00a0*/ 	.word	0x00000550
        /*00a4*/ 	.word	0x000000ff
        /*00a8*/ 	.word	0x00000030
        /*00ac*/ 	.short	0x0100
        /*00ae*/ 	.byte	0x08
	.zero		1


	//   ....[2]....
        /*00b0*/ 	.word	0x00000560
        /*00b4*/ 	.word	0x000000ff
        /*00b8*/ 	.word	0x00000008
        /*00bc*/ 	.short	0x0100
        /*00be*/ 	.byte	0x08
	.zero		1


	//   ....[3]....
        /*00c0*/ 	.word	0x00000570
        /*00c4*/ 	.word	0x000000ff
        /*00c8*/ 	.word	0x00000038
        /*00cc*/ 	.short	0x0100
        /*00ce*/ 	.byte	0x08
	.zero		1


	//   ....[4]....
        /*00d0*/ 	.word	0x00000580
        /*00d4*/ 	.word	0x000000ff
        /*00d8*/ 	.word	0x00000010
        /*00dc*/ 	.short	0x0100
        /*00de*/ 	.byte	0x08
	.zero		1


	//   ....[5]....
        /*00e0*/ 	.word	0x00000590
        /*00e4*/ 	.word	0x000000ff
        /*00e8*/ 	.word	0x00000040
        /*00ec*/ 	.short	0x0100
        /*00ee*/ 	.byte	0x08
	.zero		1


	//   ....[6]....
        /*00f0*/ 	.word	0x000005a0
        /*00f4*/ 	.word	0x000000ff
        /*00f8*/ 	.word	0x00000018
        /*00fc*/ 	.short	0x0100
        /*00fe*/ 	.byte	0x08
	.zero		1


	//   ....[7]....
        /*0100*/ 	.word	0x000005b0
        /*0104*/ 	.word	0x000000ff
        /*0108*/ 	.word	0x00000048
        /*010c*/ 	.short	0x0100
        /*010e*/ 	.byte	0x08
	.zero		1


	//   ....[8]....
        /*0110*/ 	.word	0x000005c0
        /*0114*/ 	.word	0x000000ff
        /*0118*/ 	.word	0x00000020
        /*011c*/ 	.short	0x0100
        /*011e*/ 	.byte	0x08
	.zero		1


	//   ....[9]....
        /*0120*/ 	.word	0x000005d0
        /*0124*/ 	.word	0x000000ff
        /*0128*/ 	.word	0x00000050
        /*012c*/ 	.short	0x0100
        /*012e*/ 	.byte	0x08
	.zero		1


	//   ....[10]....
        /*0130*/ 	.word	0x000005e0
        /*0134*/ 	.word	0x000000ff
        /*0138*/ 	.word	0x00000028
        /*013c*/ 	.short	0x0100
        /*013e*/ 	.byte	0x08
	.zero		1


	//   ....[11]....
        /*0140*/ 	.word	0x000005f0
        /*0144*/ 	.word	0x000000ff
        /*0148*/ 	.word	0x00000058
        /*014c*/ 	.short	0x0100
        /*014e*/ 	.byte	0x08
	.zero		1


	//   ....[12]....
        /*0150*/ 	.word	0x00000730
        /*0154*/ 	.word	0x000000ff
        /*0158*/ 	.word	0x00000060
        /*015c*/ 	.short	0x0100
        /*015e*/ 	.byte	0x08
	.zero		1


	//   ....[13]....
        /*0160*/ 	.word	0x00000740
        /*0164*/ 	.word	0x000000ff
        /*0168*/ 	.word	0x00000080
        /*016c*/ 	.short	0x0100
        /*016e*/ 	.byte	0x08
	.zero		1


	//   ....[14]....
        /*0170*/ 	.word	0x00000750
        /*0174*/ 	.word	0x000000ff
        /*0178*/ 	.word	0x00000068
        /*017c*/ 	.short	0x0100
        /*017e*/ 	.byte	0x08
	.zero		1


	//   ....[15]....
        /*0180*/ 	.word	0x00000760
        /*0184*/ 	.word	0x000000ff
        /*0188*/ 	.word	0x00000088
        /*018c*/ 	.short	0x0100
        /*018e*/ 	.byte	0x08
	.zero		1


	//   ....[16]....
        /*0190*/ 	.word	0x00000770
        /*0194*/ 	.word	0x000000ff
        /*0198*/ 	.word	0x00000070
        /*019c*/ 	.short	0x0100
        /*019e*/ 	.byte	0x08
	.zero		1


	//   ....[17]....
        /*01a0*/ 	.word	0x00000780
        /*01a4*/ 	.word	0x000000ff
        /*01a8*/ 	.word	0x00000090
        /*01ac*/ 	.short	0x0100
        /*01ae*/ 	.byte	0x08
	.zero		1


	//   ....[18]....
        /*01b0*/ 	.word	0x00000790
        /*01b4*/ 	.word	0x000000ff
        /*01b8*/ 	.word	0x00000078
        /*01bc*/ 	.short	0x0100
        /*01be*/ 	.byte	0x08
	.zero		1


	//   ....[19]....
        /*01c0*/ 	.word	0x000007a0
        /*01c4*/ 	.word	0x000000ff
        /*01c8*/ 	.word	0x00000098
        /*01cc*/ 	.short	0x0100
        /*01ce*/ 	.byte	0x08
	.zero		1


	//   ....[20]....
        /*01d0*/ 	.word	0x00000a30
        /*01d4*/ 	.word	0x000000ff
        /*01d8*/ 	.word	0x000000a0
        /*01dc*/ 	.short	0x0100
        /*01de*/ 	.byte	0x08
	.zero		1


	//   ....[21]....
        /*01e0*/ 	.word	0x00000a90
        /*01e4*/ 	.word	0x000000ff
        /*01e8*/ 	.word	0x000000a8
        /*01ec*/ 	.short	0x0100
        /*01ee*/ 	.byte	0x08
	.zero		1


	//   ....[22]....
        /*01f0*/ 	.word	0x00001850
        /*01f4*/ 	.word	0x00000003
        /*01f8*/ 	.word	0x00000000
        /*01fc*/ 	.short	0x010a
        /*01fe*/ 	.byte	0x3f
	.zero		1


	//   ....[23]....
        /*0200*/ 	.word	0x00001890
        /*0204*/ 	.word	0x00000003
        /*0208*/ 	.word	0x00000000
        /*020c*/ 	.short	0x010a
        /*020e*/ 	.byte	0x3f
	.zero		1


	//   ....[24]....
        /*0210*/ 	.word	0x00001bf0
        /*0214*/ 	.word	0x000000ff
        /*0218*/ 	.word	0x00000000
        /*021c*/ 	.short	0x010a
        /*021e*/ 	.byte	0x04
	.zero		1


	//   ....[25]....
        /*0220*/ 	.word	0x00001c30
        /*0224*/ 	.word	0x000000ff
        /*0228*/ 	.word	0x00000000
        /*022c*/ 	.short	0x010a
        /*022e*/ 	.byte	0x04
	.zero		1


	//   ....[26]....
        /*0230*/ 	.word	0x00001e90
        /*0234*/ 	.word	0x000000ff
        /*0238*/ 	.word	0x00000000
        /*023c*/ 	.short	0x0101
        /*023e*/ 	.byte	0x04
	.zero		1


	//   ....[27]....
        /*0240*/ 	.word	0x00002060
        /*0244*/ 	.word	0x000000ff
        /*0248*/ 	.word	0x00000000
        /*024c*/ 	.short	0x0101
        /*024e*/ 	.byte	0x06
	.zero		1


	//   ....[28]....
        /*0250*/ 	.word	0x00002c60
        /*0254*/ 	.word	0x000000ff
        /*0258*/ 	.word	0x00000060
        /*025c*/ 	.short	0x010a
        /*025e*/ 	.byte	0x33
	.zero		1


	//   ....[29]....
        /*0260*/ 	.word	0x000033d0
        /*0264*/ 	.word	0x000000ff
        /*0268*/ 	.word	0x00000000
        /*026c*/ 	.short	0x0101
        /*026e*/ 	.byte	0x04
	.zero		1


	//   ....[30]....
        /*0270*/ 	.word	0x000034a0
        /*0274*/ 	.word	0x00000004
        /*0278*/ 	.word	0x00000060
        /*027c*/ 	.short	0x010a
        /*027e*/ 	.byte	0x3f
	.zero		1


	//   ....[31]....
        /*0280*/ 	.word	0x00003bc0
        /*0284*/ 	.word	0x000000ff
        /*0288*/ 	.word	0x00000000
        /*028c*/ 	.short	0x0101
        /*028e*/ 	.byte	0x04
	.zero		1


	//   ....[32]....
        /*0290*/ 	.word	0x00003cb0
        /*0294*/ 	.word	0x00000004
        /*0298*/ 	.word	0x00000060
        /*029c*/ 	.short	0x010a
        /*029e*/ 	.byte	0x3f
	.zero		1


	//   ....[33]....
        /*02a0*/ 	.word	0x00004400
        /*02a4*/ 	.word	0x000000ff
        /*02a8*/ 	.word	0x00000000
        /*02ac*/ 	.short	0x0101
        /*02ae*/ 	.byte	0x04
	.zero		1


	//   ....[34]....
        /*02b0*/ 	.word	0x000044d0
        /*02b4*/ 	.word	0x00000005
        /*02b8*/ 	.word	0x00000060
        /*02bc*/ 	.short	0x010a
        /*02be*/ 	.byte	0x3f
	.zero		1


	//   ....[35]....
        /*02c0*/ 	.word	0x00004be0
        /*02c4*/ 	.word	0x000000ff
        /*02c8*/ 	.word	0x00000000
        /*02cc*/ 	.short	0x0101
        /*02ce*/ 	.byte	0x04
	.zero		1


	//   ....[36]....
        /*02d0*/ 	.word	0x00005540
        /*02d4*/ 	.word	0x000000ff
        /*02d8*/ 	.word	0x00000000
        /*02dc*/ 	.short	0x0101
        /*02de*/ 	.byte	0x04
	.zero		1


	//   ....[37]....
        /*02e0*/ 	.word	0x00005c20
        /*02e4*/ 	.word	0x000000ff
        /*02e8*/ 	.word	0x000000a8
        /*02ec*/ 	.short	0x010a
        /*02ee*/ 	.byte	0x04
	.zero		1


	//   ....[38]....
        /*02f0*/ 	.word	0x00006030
        /*02f4*/ 	.word	0x000000ff
        /*02f8*/ 	.word	0x00000080
        /*02fc*/ 	.short	0x010a
        /*02fe*/ 	.byte	0x05
	.zero		1


	//   ....[39]....
        /*0300*/ 	.word	0x00006120
        /*0304*/ 	.word	0x000000ff
        /*0308*/ 	.word	0x00000060
        /*030c*/ 	.short	0x010b
        /*030e*/ 	.byte	0x05
	.zero		1


	//   ....[40]....
        /*0310*/ 	.word	0x00006180
        /*0314*/ 	.word	0x000000ff
        /*0318*/ 	.word	0x00000000
        /*031c*/ 	.short	0x0101
        /*031e*/ 	.byte	0x04
	.zero		1


	//   ....[41]....
        /*0320*/ 	.word	0x000061b0
        /*0324*/ 	.word	0x000000ff
        /*0328*/ 	.word	0x00000088
        /*032c*/ 	.short	0x010a
        /*032e*/ 	.byte	0x05
	.zero		1


	//   ....[42]....
        /*0330*/ 	.word	0x000062c0
        /*0334*/ 	.word	0x000000ff
        /*0338*/ 	.word	0x00000068
        /*033c*/ 	.short	0x010b
        /*033e*/ 	.byte	0x05
	.zero		1


	//   ....[43]....
        /*0340*/ 	.word	0x00006320
        /*0344*/ 	.word	0x000000ff
        /*0348*/ 	.word	0x00000000
        /*034c*/ 	.short	0x0101
        /*034e*/ 	.byte	0x04
	.zero		1


	//   ....[44]....
        /*0350*/ 	.word	0x00006350
        /*0354*/ 	.word	0x000000ff
        /*0358*/ 	.word	0x00000090
        /*035c*/ 	.short	0x010a
        /*035e*/ 	.byte	0x05
	.zero		1


	//   ....[45]....
        /*0360*/ 	.word	0x00006460
        /*0364*/ 	.word	0x000000ff
        /*0368*/ 	.word	0x00000070
        /*036c*/ 	.short	0x010b
        /*036e*/ 	.byte	0x05
	.zero		1


	//   ....[46]....
        /*0370*/ 	.word	0x000064c0
        /*0374*/ 	.word	0x000000ff
        /*0378*/ 	.word	0x00000000
        /*037c*/ 	.short	0x0101
        /*037e*/ 	.byte	0x04
	.zero		1


	//   ....[47]....
        /*0380*/ 	.word	0x000064f0
        /*0384*/ 	.word	0x000000ff
        /*0388*/ 	.word	0x00000098
        /*038c*/ 	.short	0x010a
        /*038e*/ 	.byte	0x05
	.zero		1


	//   ....[48]....
        /*0390*/ 	.word	0x00006600
        /*0394*/ 	.word	0x000000ff
        /*0398*/ 	.word	0x00000078
        /*039c*/ 	.short	0x010b
        /*039e*/ 	.byte	0x05
	.zero		1


	//   ....[49]....
        /*03a0*/ 	.word	0x000066f0
        /*03a4*/ 	.word	0x000000ff
        /*03a8*/ 	.word	0x00000000
        /*03ac*/ 	.short	0x0101
        /*03ae*/ 	.byte	0x04
	.zero		1


	//   ....[50]....
        /*03b0*/ 	.word	0x00006d30
        /*03b4*/ 	.word	0x00000003
        /*03b8*/ 	.word	0x00000080
        /*03bc*/ 	.short	0x010a
        /*03be*/ 	.byte	0x3f
	.zero		1


	//   ....[51]....
        /*03c0*/ 	.word	0x00006d70
        /*03c4*/ 	.word	0x00000003
        /*03c8*/ 	.word	0x00000088
        /*03cc*/ 	.short	0x010a
        /*03ce*/ 	.byte	0x3f
	.zero		1


	//   ....[52]....
        /*03d0*/ 	.word	0x00006db0
        /*03d4*/ 	.word	0x00000003
        /*03d8*/ 	.word	0x00000090
        /*03dc*/ 	.short	0x010a
        /*03de*/ 	.byte	0x3f
	.zero		1


	//   ....[53]....
        /*03e0*/ 	.word	0x00006e00
        /*03e4*/ 	.word	0x00000003
        /*03e8*/ 	.word	0x00000098
        /*03ec*/ 	.short	0x010a
        /*03ee*/ 	.byte	0x3f
	.zero		1


	//   ....[54]....
        /*03f0*/ 	.word	0x00007130
        /*03f4*/ 	.word	0x0000000f
        /*03f8*/ 	.word	0x00000030
        /*03fc*/ 	.short	0x010a
        /*03fe*/ 	.byte	0x3f
	.zero		1


	//   ....[55]....
        /*0400*/ 	.word	0x00007480
        /*0404*/ 	.word	0x00000006
        /*0408*/ 	.word	0x000000a8
        /*040c*/ 	.short	0x0101
        /*040e*/ 	.byte	0x3f
	.zero		1


	//   ....[56]....
        /*0410*/ 	.word	0x00007bc0
        /*0414*/ 	.word	0x00000007
        /*0418*/ 	.word	0x00000000
        /*041c*/ 	.short	0x010a
        /*041e*/ 	.byte	0x3f
	.zero		1


	//   ....[57]....
        /*0420*/ 	.word	0x00007c40
        /*0424*/ 	.word	0x00000009
        /*0428*/ 	.word	0x00000000
        /*042c*/ 	.short	0x010a
        /*042e*/ 	.byte	0x3f
	.zero		1


	//   ....[58]....
        /*0430*/ 	.word	0x00007cd0
        /*0434*/ 	.word	0x00000006
        /*0438*/ 	.word	0x00000000
        /*043c*/ 	.short	0x010a
        /*043e*/ 	.byte	0x3f
	.zero		1


	//   ....[59]....
        /*0440*/ 	.word	0x00007d60
        /*0444*/ 	.word	0x00000009
        /*0448*/ 	.word	0x00000000
        /*044c*/ 	.short	0x010a
        /*044e*/ 	.byte	0x3f
	.zero		1


	//   ....[60]....
        /*0450*/ 	.word	0x00007df0
        /*0454*/ 	.word	0x00000006
        /*0458*/ 	.word	0x00000000
        /*045c*/ 	.short	0x010a
        /*045e*/ 	.byte	0x3f
	.zero		1


	//   ....[61]....
        /*0460*/ 	.word	0x00007e80
        /*0464*/ 	.word	0x00000003
        /*0468*/ 	.word	0x00000000
        /*046c*/ 	.short	0x010a
        /*046e*/ 	.byte	0x3f
	.zero		1


	//   ....[62]....
        /*0470*/ 	.word	0x00007ee0
        /*0474*/ 	.word	0x00000003
        /*0478*/ 	.word	0x00000000
        /*047c*/ 	.short	0x010a
        /*047e*/ 	.byte	0x3f
	.zero		1


	//   ....[63]....
        /*0480*/ 	.word	0x00007f40
        /*0484*/ 	.word	0x00000004
        /*0488*/ 	.word	0x00000000
        /*048c*/ 	.short	0x010a
        /*048e*/ 	.byte	0x3f
	.zero		1


	//   ....[64]....
        /*0490*/ 	.word	0x00007fa0
        /*0494*/ 	.word	0x00000004
        /*0498*/ 	.word	0x00000060
        /*049c*/ 	.short	0x010a
        /*049e*/ 	.byte	0x3f
	.zero		1


	//   ....[65]....
        /*04a0*/ 	.word	0x00007ff0
        /*04a4*/ 	.word	0x00000004
        /*04a8*/ 	.word	0x00000060
        /*04ac*/ 	.short	0x010a
        /*04ae*/ 	.byte	0x3f
	.zero		1


	//   ....[66]....
        /*04b0*/ 	.word	0x00008040
        /*04b4*/ 	.word	0x00000004
        /*04b8*/ 	.word	0x00000060
        /*04bc*/ 	.short	0x010a
        /*04be*/ 	.byte	0x3f
	.zero		1


	//   ....[67]....
        /*04c0*/ 	.word	0x00008090
        /*04c4*/ 	.word	0x00000005
        /*04c8*/ 	.word	0x00000060
        /*04cc*/ 	.short	0x010a
        /*04ce*/ 	.byte	0x3f
	.zero		1


	//   ....[68]....
        /*04d0*/ 	.word	0x000080f0
        /*04d4*/ 	.word	0x00000003
        /*04d8*/ 	.word	0x000000a8
        /*04dc*/ 	.short	0x010a
        /*04de*/ 	.byte	0x3f
	.zero		1


	//   ....[69]....
        /*04e0*/ 	.word	0x00008150
        /*04e4*/ 	.word	0x00000005
        /*04e8*/ 	.word	0x00000080
        /*04ec*/ 	.short	0x010a
        /*04ee*/ 	.byte	0x3f
	.zero		1


	//   ....[70]....
        /*04f0*/ 	.word	0x000081b0
        /*04f4*/ 	.word	0x00000005
        /*04f8*/ 	.word	0x00000088
        /*04fc*/ 	.short	0x010a
        /*04fe*/ 	.byte	0x3f
	.zero		1


	//   ....[71]....
        /*0500*/ 	.word	0x00008210
        /*0504*/ 	.word	0x00000005
        /*0508*/ 	.word	0x00000090
        /*050c*/ 	.short	0x010a
        /*050e*/ 	.byte	0x3f
	.zero		1


	//   ....[72]....
        /*0510*/ 	.word	0x00008270
        /*0514*/ 	.word	0x00000005
        /*0518*/ 	.word	0x00000098
        /*051c*/ 	.short	0x010a
        /*051e*/ 	.byte	0x3f
	.zero		1


	//   ....[73]....
        /*0520*/ 	.word	0x000082c0
        /*0524*/ 	.word	0x00000003
        /*0528*/ 	.word	0x00000080
        /*052c*/ 	.short	0x010a
        /*052e*/ 	.byte	0x3f
	.zero		1


	//   ....[74]....
        /*0530*/ 	.word	0x00008310
        /*0534*/ 	.word	0x00000003
        /*0538*/ 	.word	0x00000088
        /*053c*/ 	.short	0x010a
        /*053e*/ 	.byte	0x3f
	.zero		1


	//   ....[75]....
        /*0540*/ 	.word	0x00008360
        /*0544*/ 	.word	0x00000003
        /*0548*/ 	.word	0x00000090
        /*054c*/ 	.short	0x010a
        /*054e*/ 	.byte	0x3f
	.zero		1


	//   ....[76]....
        /*0550*/ 	.word	0x00008430
        /*0554*/ 	.word	0x0000000f
        /*0558*/ 	.word	0x00000030
        /*055c*/ 	.short	0x010a
        /*055e*/ 	.byte	0x3f
	.zero		1


	//   ....[77]....
        /*0560*/ 	.word	0x00008500
        /*0564*/ 	.word	0x00000007
        /*0568*/ 	.word	0x00000000
        /*056c*/ 	.short	0x010a
        /*056e*/ 	.byte	0x3f
	.zero		1


	//   ....[78]....
        /*0570*/ 	.word	0x00008550
        /*0574*/ 	.word	0x00000009
        /*0578*/ 	.word	0x00000000
        /*057c*/ 	.short	0x010a
        /*057e*/ 	.byte	0x3f
	.zero		1


	//   ....[79]....
        /*0580*/ 	.word	0x000085a0
        /*0584*/ 	.word	0x00000006
        /*0588*/ 	.word	0x00000000
        /*058c*/ 	.short	0x010a
        /*058e*/ 	.byte	0x3f
	.zero		1


	//   ....[80]....
        /*0590*/ 	.word	0x000085f0
        /*0594*/ 	.word	0x00000009
        /*0598*/ 	.word	0x00000000
        /*059c*/ 	.short	0x010a
        /*059e*/ 	.byte	0x3f
	.zero		1


	//   ....[81]....
        /*05a0*/ 	.word	0x00008640
        /*05a4*/ 	.word	0x00000006
        /*05a8*/ 	.word	0x00000000
        /*05ac*/ 	.short	0x010a
        /*05ae*/ 	.byte	0x3f
	.zero		1


	//----- nvinfo : EIATTR_NUM_MBARRIERS
	.align		4
.L_38:
        /*05b0*/ 	.byte	0x03, 0x38
        /*05b2*/ 	.short	0x0016


	//----- nvinfo : EIATTR_EXIT_INSTR_OFFSETS
	.align		4
        /*05b4*/ 	.byte	0x04, 0x1c
        /*05b6*/ 	.short	(.L_40 - .L_39)


	//   ....[0]....
.L_39:
        /*05b8*/ 	.word	0x00007ed0


	//----- nvinfo : EIATTR_MAX_THREADS
	.align		4
.L_40:
        /*05bc*/ 	.byte	0x04, 0x05
        /*05be*/ 	.short	(.L_42 - .L_41)
.L_41:
        /*05c0*/ 	.word	0x00000180
        /*05c4*/ 	.word	0x00000001
        /*05c8*/ 	.word	0x00000001


	//----- nvinfo : EIATTR_CRS_STACK_SIZE
	.align		4
.L_42:
        /*05cc*/ 	.byte	0x04, 0x1e
        /*05ce*/ 	.short	(.L_44 - .L_43)
.L_43:
        /*05d0*/ 	.word	0x00000000


	//----- nvinfo : EIATTR_CBANK_PARAM_SIZE
	.align		4
.L_44:
        /*05d4*/ 	.byte	0x03, 0x19
        /*05d6*/ 	.short	0x0770


	//----- nvinfo : EIATTR_PARAM_CBANK
	.align		4
        /*05d8*/ 	.byte	0x04, 0x0a
        /*05da*/ 	.short	(.L_46 - .L_45)
	.align		4
.L_45:
        /*05dc*/ 	.word	index@(.nv.constant0._ZN7cutlass13device_kernelINS_4gemm6kernel13GemmUniversalIN4cute5tupleIJiiiiEEENS1_10collective13CollectiveMmaINS1_34MainloopSm90TmaGmmaWarpSpecializedILi6ENS5_IJNS4_1CILi1EEESB_SB_EEENS1_35KernelTmaWarpSpecializedCooperativeEEENS5_IJNSA_ILi128EEESF_NSA_ILi64EEEEEENS_10bfloat16_tENS5_IJlSB_lEEESI_SJ_NS4_8TiledMMAINS4_8MMA_AtomIJNS4_4SM904GMMA28MMA_64x128x16_F32BF16BF16_SSILNSN_5MajorE0ELSP_0ELNSN_7ScaleInE1ELSQ_1EEEEEENS4_6LayoutINS5_IJNSA_ILi2EEESB_SB_EEENS5_IJSB_NSA_ILi0EEESW_EEEEENS5_IJNS4_10UnderscoreESZ_SZ_EEEEENS4_13SM90_TMA_LOADENS4_14ComposedLayoutINS4_7SwizzleILi3ELi4ELi3EEENS4_18smem_ptr_flag_bitsILi16EEENST_INS5_IJNSA_ILi8EEESG_EEENS5_IJSG_SB_EEEEEEEvNS4_8identityES12_S1C_vS1D_EENS_8epilogue10collective18CollectiveEpilogueINS1F_22Sm90TmaWarpSpecializedILi4ELi2ELi16ELb1ELb0EEEJSH_NS5_IJSF_NSA_ILi32EEEEEESI_SJ_SI_SJ_NS1F_6fusion15FusionCallbacksIS1J_NS1M_23LinCombPerRowBiasEltActINS1F_6thread4ReLuESI_fSI_SI_fLi8ELNS_15FloatRoundStyleE2EEESH_S1L_JEEES12_NS13_INS14_ILi2ELi4ELi3EEES17_NST_INS5_IJS18_S1K_EEENS5_IJS1K_SB_EEEEEEENS4_17SM75_U32x4_LDSM_NENS4_14SM90_TMA_STOREES1Y_NS4_17SM90_U32x4_STSM_NENS4_9Copy_AtomIJS21_NS_6half_tEEEEvEEEvvEEEEvNT_6ParamsE)
        /*05e0*/ 	.short	0x0210
        /*05e2*/ 	.short	0x0770


	//----- nvinfo : EIATTR_SW_WAR
	.align		4
.L_46:
        /*05e4*/ 	.byte	0x04, 0x36
        /*05e6*/ 	.short	(.L_48 - .L_47)
.L_47:
        /*05e8*/ 	.word	0x00000008
.L_48:


//--------------------- .nv.callgraph             --------------------------
	.section	.nv.callgraph,"",@"SHT_CUDA_CALLGRAPH"
	.align	4
	.sectionentsize	8
	.align		4
        /*0000*/ 	.word	0x00000000
	.align		4
        /*0004*/ 	.word	0xffffffff
	.align		4
        /*0008*/ 	.word	index@(_ZN7cutlass13device_kernelINS_4gemm6kernel13GemmUniversalIN4cute5tupleIJiiiiEEENS1_10collective13CollectiveMmaINS1_34MainloopSm90TmaGmmaWarpSpecializedILi6ENS5_IJNS4_1CILi1EEESB_SB_EEENS1_35KernelTmaWarpSpecializedCooperativeEEENS5_IJNSA_ILi128EEESF_NSA_ILi64EEEEEENS_10bfloat16_tENS5_IJlSB_lEEESI_SJ_NS4_8TiledMMAINS4_8MMA_AtomIJNS4_4SM904GMMA28MMA_64x128x16_F32BF16BF16_SSILNSN_5MajorE0ELSP_0ELNSN_7ScaleInE1ELSQ_1EEEEEENS4_6LayoutINS5_IJNSA_ILi2EEESB_SB_EEENS5_IJSB_NSA_ILi0EEESW_EEEEENS5_IJNS4_10UnderscoreESZ_SZ_EEEEENS4_13SM90_TMA_LOADENS4_14ComposedLayoutINS4_7SwizzleILi3ELi4ELi3EEENS4_18smem_ptr_flag_bitsILi16EEENST_INS5_IJNSA_ILi8EEESG_EEENS5_IJSG_SB_EEEEEEEvNS4_8identityES12_S1C_vS1D_EENS_8epilogue10collective18CollectiveEpilogueINS1F_22Sm90TmaWarpSpecializedILi4ELi2ELi16ELb1ELb0EEEJSH_NS5_IJSF_NSA_ILi32EEEEEESI_SJ_SI_SJ_NS1F_6fusion15FusionCallbacksIS1J_NS1M_23LinCombPerRowBiasEltActINS1F_6thread4ReLuESI_fSI_SI_fLi8ELNS_15FloatRoundStyleE2EEESH_S1L_JEEES12_NS13_INS14_ILi2ELi4ELi3EEES17_NST_INS5_IJS18_S1K_EEENS5_IJS1K_SB_EEEEEEENS4_17SM75_U32x4_LDSM_NENS4_14SM90_TMA_STOREES1Y_NS4_17SM90_U32x4_STSM_NENS4_9Copy_AtomIJS21_NS_6half_tEEEEvEEEvvEEEEvNT_6ParamsE)
	.align		4
        /*000c*/ 	.word	index@(__assertfail)
	.align		4
        /*0010*/ 	.word	0x00000000
	.align		4
        /*0014*/ 	.word	0xfffffffe
	.align		4
        /*0018*/ 	.word	0x00000000
	.align		4
        /*001c*/ 	.word	0xfffffffd
	.align		4
        /*0020*/ 	.word	0x00000000
	.align		4
        /*0024*/ 	.word	0xfffffffc


//--------------------- .nv.constant4             --------------------------
	.section	.nv.constant4,"a",@progbits
	.align	8
	.align		8
.nv.constant4:
        /*0000*/ 	.dword	__assertfail
	.align		8
        /*0008*/ 	.dword	__unnamed_1
	.align		8
        /*0010*/ 	.dword	__unnamed_2
	.align		8
        /*0018*/ 	.dword	_ZN39_INTERNAL_35c9a313_4_k_cu_3d9f68ae_36544cuda3std3__45__cpo5beginE
	.align		8
        /*0020*/ 	.dword	_ZN39_INTERNAL_35c9a313_4_k_cu_3d9f68ae_36544cuda3std3__45__cpo3endE
	.align		8
        /*0028*/ 	.dword	_ZN39_INTERNAL_35c9a313_4_k_cu_3d9f68ae_36544cuda3std3__45__cpo6cbeginE
	.align		8
        /*0030*/ 	.dword	_ZN39_INTERNAL_35c9a313_4_k_cu_3d9f68ae_36544cuda3std3__45__cpo4cendE
	.align		8
        /*0038*/ 	.dword	_ZN39_INTERNAL_35c9a313_4_k_cu_3d9f68ae_36544cuda3std3__441_GLOBAL__N__35c9a313_4_k_cu_3d9f68ae_36546ignoreE
	.align		8
        /*0040*/ 	.dword	_ZN39_INTERNAL_35c9a313_4_k_cu_3d9f68ae_36544cuda3std3__419piecewise_constructE
	.align		8
        /*0048*/ 	.dword	_ZN39_INTERNAL_35c9a313_4_k_cu_3d9f68ae_36544cuda3std3__48in_placeE
	.align		8
        /*0050*/ 	.dword	_ZN39_INTERNAL_35c9a313_4_k_cu_3d9f68ae_36544cuda3std6ranges3__45__cpo4swapE
	.align		8
        /*0058*/ 	.dword	_ZN39_INTERNAL_35c9a313_4_k_cu_3d9f68ae_36544cuda3std6ranges3__45__cpo9iter_moveE
	.align		8
        /*0060*/ 	.dword	_ZN39_INTERNAL_35c9a313_4_k_cu_3d9f68ae_36544cute7productE
	.align		8
        /*0068*/ 	.dword	_ZN39_INTERNAL_35c9a313_4_k_cu_3d9f68ae_36544cute1_E
	.align		8
        /*0070*/ 	.dword	$str$22
	.align		8
        /*0078*/ 	.dword	$str$23
	.align		8
        /*0080*/ 	.dword	$str$26
	.align		8
        /*0088*/ 	.dword	$str$27


//--------------------- .text._ZN7cutlass13device_kernelINS_4gemm6kernel13GemmUniversalIN4cute5tupleIJiiiiEEENS1_10collective13CollectiveMmaINS1_34MainloopSm90TmaGmmaWarpSpecializedILi6ENS5_IJNS4_1CILi1EEESB_SB_EEENS1_35KernelTmaWarpSpecializedCooperativeEEENS5_IJNSA_ILi128EEESF_NSA_ILi64EEEEEENS_10bfloat16_tENS5_IJlSB_lEEESI_SJ_NS4_8TiledMMAINS4_8MMA_AtomIJNS4_4SM904GMMA28MMA_64x128x16_F32BF16BF16_SSILNSN_5MajorE0ELSP_0ELNSN_7ScaleInE1ELSQ_1EEEEEENS4_6LayoutINS5_IJNSA_ILi2EEESB_SB_EEENS5_IJSB_NSA_ILi0EEESW_EEEEENS5_IJNS4_10UnderscoreESZ_SZ_EEEEENS4_13SM90_TMA_LOADENS4_14ComposedLayoutINS4_7SwizzleILi3ELi4ELi3EEENS4_18smem_ptr_flag_bitsILi16EEENST_INS5_IJNSA_ILi8EEESG_EEENS5_IJSG_SB_EEEEEEEvNS4_8identityES12_S1C_vS1D_EENS_8epilogue10collective18CollectiveEpilogueINS1F_22Sm90TmaWarpSpecializedILi4ELi2ELi16ELb1ELb0EEEJSH_NS5_IJSF_NSA_ILi32EEEEEESI_SJ_SI_SJ_NS1F_6fusion15FusionCallbacksIS1J_NS1M_23LinCombPerRowBiasEltActINS1F_6thread4ReLuESI_fSI_SI_fLi8ELNS_15FloatRoundStyleE2EEESH_S1L_JEEES12_NS13_INS14_ILi2ELi4ELi3EEES17_NST_INS5_IJS18_S1K_EEENS5_IJS1K_SB_EEEEEEENS4_17SM75_U32x4_LDSM_NENS4_14SM90_TMA_STOREES1Y_NS4_17SM90_U32x4_STSM_NENS4_9Copy_AtomIJS21_NS_6half_tEEEEvEEEvvEEEEvNT_6ParamsE --------------------------
	.section	.text._ZN7cutlass13device_kernelINS_4gemm6kernel13GemmUniversalIN4cute5tupleIJiiiiEEENS1_10collective13CollectiveMmaINS1_34MainloopSm90TmaGmmaWarpSpecializedILi6ENS5_IJNS4_1CILi1EEESB_SB_EEENS1_35KernelTmaWarpSpecializedCooperativeEEENS5_IJNSA_ILi128EEESF_NSA_ILi64EEEEEENS_10bfloat16_tENS5_IJlSB_lEEESI_SJ_NS4_8TiledMMAINS4_8MMA_AtomIJNS4_4SM904GMMA28MMA_64x128x16_F32BF16BF16_SSILNSN_5MajorE0ELSP_0ELNSN_7ScaleInE1ELSQ_1EEEEEENS4_6LayoutINS5_IJNSA_ILi2EEESB_SB_EEENS5_IJSB_NSA_ILi0EEESW_EEEEENS5_IJNS4_10UnderscoreESZ_SZ_EEEEENS4_13SM90_TMA_LOADENS4_14ComposedLayoutINS4_7SwizzleILi3ELi4ELi3EEENS4_18smem_ptr_flag_bitsILi16EEENST_INS5_IJNSA_ILi8EEESG_EEENS5_IJSG_SB_EEEEEEEvNS4_8identityES12_S1C_vS1D_EENS_8epilogue10collective18CollectiveEpilogueINS1F_22Sm90TmaWarpSpecializedILi4ELi2ELi16ELb1ELb0EEEJSH_NS5_IJSF_NSA_ILi32EEEEEESI_SJ_SI_SJ_NS1F_6fusion15FusionCallbacksIS1J_NS1M_23LinCombPerRowBiasEltActINS1F_6thread4ReLuESI_fSI_SI_fLi8ELNS_15FloatRoundStyleE2EEESH_S1L_JEEES12_NS13_INS14_ILi2ELi4ELi3EEES17_NST_INS5_IJS18_S1K_EEENS5_IJS1K_SB_EEEEEEENS4_17SM75_U32x4_LDSM_NENS4_14SM90_TMA_STOREES1Y_NS4_17SM90_U32x4_STSM_NENS4_9Copy_AtomIJS21_NS_6half_tEEEEvEEEvvEEEEvNT_6ParamsE,"ax",@progbits
	.align	128
.text._ZN7cutlass13device_kernelINS_4gemm6kernel13GemmUniversalIN4cute5tupleIJiiiiEEENS1_10collective13CollectiveMmaINS1_34MainloopSm90TmaGmmaWarpSpecializedILi6ENS5_IJNS4_1CILi1EEESB_SB_EEENS1_35KernelTmaWarpSpecializedCooperativeEEENS5_IJNSA_ILi128EEESF_NSA_ILi64EEEEEENS_10bfloat16_tENS5_IJlSB_lEEESI_SJ_NS4_8TiledMMAINS4_8MMA_AtomIJNS4_4SM904GMMA28MMA_64x128x16_F32BF16BF16_SSILNSN_5MajorE0ELSP_0ELNSN_7ScaleInE1ELSQ_1EEEEEENS4_6LayoutINS5_IJNSA_ILi2EEESB_SB_EEENS5_IJSB_NSA_ILi0EEESW_EEEEENS5_IJNS4_10UnderscoreESZ_SZ_EEEEENS4_13SM90_TMA_LOADENS4_14ComposedLayoutINS4_7SwizzleILi3ELi4ELi3EEENS4_18smem_ptr_flag_bitsILi16EEENST_INS5_IJNSA_ILi8EEESG_EEENS5_IJSG_SB_EEEEEEEvNS4_8identityES12_S1C_vS1D_EENS_8epilogue10collective18CollectiveEpilogueINS1F_22Sm90TmaWarpSpecializedILi4ELi2ELi16ELb1ELb0EEEJSH_NS5_IJSF_NSA_ILi32EEEEEESI_SJ_SI_SJ_NS1F_6fusion15FusionCallbacksIS1J_NS1M_23LinCombPerRowBiasEltActINS1F_6thread4ReLuESI_fSI_SI_fLi8ELNS_15FloatRoundStyleE2EEESH_S1L_JEEES12_NS13_INS14_ILi2ELi4ELi3EEES17_NST_INS5_IJS18_S1K_EEENS5_IJS1K_SB_EEEEEEENS4_17SM75_U32x4_LDSM_NENS4_14SM90_TMA_STOREES1Y_NS4_17SM90_U32x4_STSM_NENS4_9Copy_AtomIJS21_NS_6half_tEEEEvEEEvvEEEEvNT_6ParamsE:
        .type           _ZN7cutlass13device_kernelINS_4gemm6kernel13GemmUniversalIN4cute5tupleIJiiiiEEENS1_10collective13CollectiveMmaINS1_34MainloopSm90TmaGmmaWarpSpecializedILi6ENS5_IJNS4_1CILi1EEESB_SB_EEENS1_35KernelTmaWarpSpecializedCooperativeEEENS5_IJNSA_ILi128EEESF_NSA_ILi64EEEEEENS_10bfloat16_tENS5_IJlSB_lEEESI_SJ_NS4_8TiledMMAINS4_8MMA_AtomIJNS4_4SM904GMMA28MMA_64x128x16_F32BF16BF16_SSILNSN_5MajorE0ELSP_0ELNSN_7ScaleInE1ELSQ_1EEEEEENS4_6LayoutINS5_IJNSA_ILi2EEESB_SB_EEENS5_IJSB_NSA_ILi0EEESW_EEEEENS5_IJNS4_10UnderscoreESZ_SZ_EEEEENS4_13SM90_TMA_LOADENS4_14ComposedLayoutINS4_7SwizzleILi3ELi4ELi3EEENS4_18smem_ptr_flag_bitsILi16EEENST_INS5_IJNSA_ILi8EEESG_EEENS5_IJSG_SB_EEEEEEEvNS4_8identityES12_S1C_vS1D_EENS_8epilogue10collective18CollectiveEpilogueINS1F_22Sm90TmaWarpSpecializedILi4ELi2ELi16ELb1ELb0EEEJSH_NS5_IJSF_NSA_ILi32EEEEEESI_SJ_SI_SJ_NS1F_6fusion15FusionCallbacksIS1J_NS1M_23LinCombPerRowBiasEltActINS1F_6thread4ReLuESI_fSI_SI_fLi8ELNS_15FloatRoundStyleE2EEESH_S1L_JEEES12_NS13_INS14_ILi2ELi4ELi3EEES17_NST_INS5_IJS18_S1K_EEENS5_IJS1K_SB_EEEEEEENS4_17SM75_U32x4_LDSM_NENS4_14SM90_TMA_STOREES1Y_NS4_17SM90_U32x4_STSM_NENS4_9Copy_AtomIJS21_NS_6half_tEEEEvEEEvvEEEEvNT_6ParamsE,@function
        .size           _ZN7cutlass13device_kernelINS_4gemm6kernel13GemmUniversalIN4cute5tupleIJiiiiEEENS1_10collective13CollectiveMmaINS1_34MainloopSm90TmaGmmaWarpSpecializedILi6ENS5_IJNS4_1CILi1EEESB_SB_EEENS1_35KernelTmaWarpSpecializedCooperativeEEENS5_IJNSA_ILi128EEESF_NSA_ILi64EEEEEENS_10bfloat16_tENS5_IJlSB_lEEESI_SJ_NS4_8TiledMMAINS4_8MMA_AtomIJNS4_4SM904GMMA28MMA_64x128x16_F32BF16BF16_SSILNSN_5MajorE0ELSP_0ELNSN_7ScaleInE1ELSQ_1EEEEEENS4_6LayoutINS5_IJNSA_ILi2EEESB_SB_EEENS5_IJSB_NSA_ILi0EEESW_EEEEENS5_IJNS4_10UnderscoreESZ_SZ_EEEEENS4_13SM90_TMA_LOADENS4_14ComposedLayoutINS4_7SwizzleILi3ELi4ELi3EEENS4_18smem_ptr_flag_bitsILi16EEENST_INS5_IJNSA_ILi8EEESG_EEENS5_IJSG_SB_EEEEEEEvNS4_8identityES12_S1C_vS1D_EENS_8epilogue10collective18CollectiveEpilogueINS1F_22Sm90TmaWarpSpecializedILi4ELi2ELi16ELb1ELb0EEEJSH_NS5_IJSF_NSA_ILi32EEEEEESI_SJ_SI_SJ_NS1F_6fusion15FusionCallbacksIS1J_NS1M_23LinCombPerRowBiasEltActINS1F_6thread4ReLuESI_fSI_SI_fLi8ELNS_15FloatRoundStyleE2EEESH_S1L_JEEES12_NS13_INS14_ILi2ELi4ELi3EEES17_NST_INS5_IJS18_S1K_EEENS5_IJS1K_SB_EEEEEEENS4_17SM75_U32x4_LDSM_NENS4_14SM90_TMA_STOREES1Y_NS4_17SM90_U32x4_STSM_NENS4_9Copy_AtomIJS21_NS_6half_tEEEEvEEEvvEEEEvNT_6ParamsE,(.L_x_193 - _ZN7cutlass13device_kernelINS_4gemm6kernel13GemmUniversalIN4cute5tupleIJiiiiEEENS1_10collective13CollectiveMmaINS1_34MainloopSm90TmaGmmaWarpSpecializedILi6ENS5_IJNS4_1CILi1EEESB_SB_EEENS1_35KernelTmaWarpSpecializedCooperativeEEENS5_IJNSA_ILi128EEESF_NSA_ILi64EEEEEENS_10bfloat16_tENS5_IJlSB_lEEESI_SJ_NS4_8TiledMMAINS4_8MMA_AtomIJNS4_4SM904GMMA28MMA_64x128x16_F32BF16BF16_SSILNSN_5MajorE0ELSP_0ELNSN_7ScaleInE1ELSQ_1EEEEEENS4_6LayoutINS5_IJNSA_ILi2EEESB_SB_EEENS5_IJSB_NSA_ILi0EEESW_EEEEENS5_IJNS4_10UnderscoreESZ_SZ_EEEEENS4_13SM90_TMA_LOADENS4_14ComposedLayoutINS4_7SwizzleILi3ELi4ELi3EEENS4_18smem_ptr_flag_bitsILi16EEENST_INS5_IJNSA_ILi8EEESG_EEENS5_IJSG_SB_EEEEEEEvNS4_8identityES12_S1C_vS1D_EENS_8epilogue10collective18CollectiveEpilogueINS1F_22Sm90TmaWarpSpecializedILi4ELi2ELi16ELb1ELb0EEEJSH_NS5_IJSF_NSA_ILi32EEEEEESI_SJ_SI_SJ_NS1F_6fusion15FusionCallbacksIS1J_NS1M_23LinCombPerRowBiasEltActINS1F_6thread4ReLuESI_fSI_SI_fLi8ELNS_15FloatRoundStyleE2EEESH_S1L_JEEES12_NS13_INS14_ILi2ELi4ELi3EEES17_NST_INS5_IJS18_S1K_EEENS5_IJS1K_SB_EEEEEEENS4_17SM75_U32x4_LDSM_NENS4_14SM90_TMA_STOREES1Y_NS4_17SM90_U32x4_STSM_NENS4_9Copy_AtomIJS21_NS_6half_tEEEEvEEEvvEEEEvNT_6ParamsE)
        .other          _ZN7cutlass13device_kernelINS_4gemm6kernel13GemmUniversalIN4cute5tupleIJiiiiEEENS1_10collective13CollectiveMmaINS1_34MainloopSm90TmaGmmaWarpSpecializedILi6ENS5_IJNS4_1CILi1EEESB_SB_EEENS1_35KernelTmaWarpSpecializedCooperativeEEENS5_IJNSA_ILi128EEESF_NSA_ILi64EEEEEENS_10bfloat16_tENS5_IJlSB_lEEESI_SJ_NS4_8TiledMMAINS4_8MMA_AtomIJNS4_4SM904GMMA28MMA_64x128x16_F32BF16BF16_SSILNSN_5MajorE0ELSP_0ELNSN_7ScaleInE1ELSQ_1EEEEEENS4_6LayoutINS5_IJNSA_ILi2EEESB_SB_EEENS5_IJSB_NSA_ILi0EEESW_EEEEENS5_IJNS4_10UnderscoreESZ_SZ_EEEEENS4_13SM90_TMA_LOADENS4_14ComposedLayoutINS4_7SwizzleILi3ELi4ELi3EEENS4_18smem_ptr_flag_bitsILi16EEENST_INS5_IJNSA_ILi8EEESG_EEENS5_IJSG_SB_EEEEEEEvNS4_8identityES12_S1C_vS1D_EENS_8epilogue10collective18CollectiveEpilogueINS1F_22Sm90TmaWarpSpecializedILi4ELi2ELi16ELb1ELb0EEEJSH_NS5_IJSF_NSA_ILi32EEEEEESI_SJ_SI_SJ_NS1F_6fusion15FusionCallbacksIS1J_NS1M_23LinCombPerRowBiasEltActINS1F_6thread4ReLuESI_fSI_SI_fLi8ELNS_15FloatRoundStyleE2EEESH_S1L_JEEES12_NS13_INS14_ILi2ELi4ELi3EEES17_NST_INS5_IJS18_S1K_EEENS5_IJS1K_SB_EEEEEEENS4_17SM75_U32x4_LDSM_NENS4_14SM90_TMA_STOREES1Y_NS4_17SM90_U32x4_STSM_NENS4_9Copy_AtomIJS21_NS_6half_tEEEEvEEEvvEEEEvNT_6ParamsE,@"STO_CUDA_ENTRY STV_DEFAULT"
_ZN7cutlass13device_kernelINS_4gemm6kernel13GemmUniversalIN4cute5tupleIJiiiiEEENS1_10collective13CollectiveMmaINS1_34MainloopSm90TmaGmmaWarpSpecializedILi6ENS5_IJNS4_1CILi1EEESB_SB_EEENS1_35KernelTmaWarpSpecializedCooperativeEEENS5_IJNSA_ILi128EEESF_NSA_ILi64EEEEEENS_10bfloat16_tENS5_IJlSB_lEEESI_SJ_NS4_8TiledMMAINS4_8MMA_AtomIJNS4_4SM904GMMA28MMA_64x128x16_F32BF16BF16_SSILNSN_5MajorE0ELSP_0ELNSN_7ScaleInE1ELSQ_1EEEEEENS4_6LayoutINS5_IJNSA_ILi2EEESB_SB_EEENS5_IJSB_NSA_ILi0EEESW_EEEEENS5_IJNS4_10UnderscoreESZ_SZ_EEEEENS4_13SM90_TMA_LOADENS4_14ComposedLayoutINS4_7SwizzleILi3ELi4ELi3EEENS4_18smem_ptr_flag_bitsILi16EEENST_INS5_IJNSA_ILi8EEESG_EEENS5_IJSG_SB_EEEEEEEvNS4_8identityES12_S1C_vS1D_EENS_8epilogue10collective18CollectiveEpilogueINS1F_22Sm90TmaWarpSpecializedILi4ELi2ELi16ELb1ELb0EEEJSH_NS5_IJSF_NSA_ILi32EEEEEESI_SJ_SI_SJ_NS1F_6fusion15FusionCallbacksIS1J_NS1M_23LinCombPerRowBiasEltActINS1F_6thread4ReLuESI_fSI_SI_fLi8ELNS_15FloatRoundStyleE2EEESH_S1L_JEEES12_NS13_INS14_ILi2ELi4ELi3EEES17_NST_INS5_IJS18_S1K_EEENS5_IJS1K_SB_EEEEEEENS4_17SM75_U32x4_LDSM_NENS4_14SM90_TMA_STOREES1Y_NS4_17SM90_U32x4_STSM_NENS4_9Copy_AtomIJS21_NS_6half_tEEEEvEEEvvEEEEvNT_6ParamsE:
[----:B------:R-:W1:Y:S01]  /*0000*/  LDC R1, c[0x0][0x28] ;  /* 0x00000a00ff017b82 */ /* 0x000e620000000800 */
[----:B------:R-:W2:Y:S07]  /*0010*/  S2R R18, SR_TID.X ;  /* 0x0000000000127919 */ /* 0x000eae0000002100 */
[----:B------:R-:W3:Y:S01]  /*0020*/  LDC.64 R4, c[0x0][0x588] ;  /* 0x00016200ff047b82 */ /* 0x000ee20000000a00 */
[----:B------:R-:W-:Y:S01]  /*0030*/  ELECT P0, URZ, PT ;  /* 0x00000000003f782f */ /* 0x000fe20003800000 */
[----:B------:R-:W-:Y:S01]  /*0040*/  BSSY B0, `(.L_x_0) ;  /* 0x0000016000007945 */ /* 0x000fe20003800000 */
[----:B--2---:R-:W-:-:S02]  /*0050*/  SHF.R.U32.HI R6, RZ, 0x5, R18 ;  /* 0x00000005ff067819 */ /* 0x004fc40000011612 */
[----:B------:R-:W-:-:S03]  /*0060*/  SHF.R.U32.HI R2, RZ, 0x7, R18 ;  /* 0x00000007ff027819 */ /* 0x000fc60000011612 */
[----:B------:R-:W2:Y:S04]  /*0070*/  SHFL.IDX PT, R0, R6, RZ, 0x1f ;  /* 0x00001fff06007589 */ /* 0x000ea800000e0000 */
[----:B------:R4:W1:Y:S01]  /*0080*/  SHFL.IDX PT, R10, R2, RZ, 0x1f ;  /* 0x00001fff020a7589 */ /* 0x00086200000e0000 */
[----:B--2---:R-:W-:Y:S02]  /*0090*/  ISETP.NE.OR P0, PT, R0, RZ, !P0 ;  /* 0x000000ff0000720c */ /* 0x004fe40004705670 */
[----:B------:R-:W-:-:S11]  /*00a0*/  SHF.R.S32.HI R3, RZ, 0x1f, R0 ;  /* 0x0000001fff037819 */ /* 0x000fd60000011400 */
[----:B-1-34-:R-:W-:Y:S05]  /*00b0*/  @P0 BRA `(.L_x_1) ;  /* 0x0000000000380947 */ /* 0x01afea0003800000 */
[----:B------:R-:W-:Y:S02]  /*00c0*/  ULDC.64 UR4, c[0x0][0x198] ;  /* 0x0000660000047ab9 */ /* 0x000fe40000000a00 */
[----:B------:R-:W-:Y:S02]  /*00d0*/  UIADD3 UR6, UP0, UR4, 0xf0, URZ ;  /* 0x000000f004067890 */ /* 0x000fe4000ff1e03f */
[----:B------:R-:W-:Y:S02]  /*00e0*/  UIADD3 UR8, UP1, UR4, 0x1f0, URZ ;  /* 0x000001f004087890 */ /* 0x000fe4000ff3e03f */
[----:B------:R-:W-:Y:S02]  /*00f0*/  UIADD3 UR10, UP2, UR4, 0x3f0, URZ ;  /* 0x000003f0040a7890 */ /* 0x000fe4000ff5e03f */
[----:B------:R-:W-:Y:S02]  /*0100*/  UIADD3 UR4, UP3, UR4, 0x4f0, URZ ;  /* 0x000004f004047890 */ /* 0x000fe4000ff7e03f */
[----:B------:R-:W-:-:S02]  /*0110*/  UIADD3.X UR7, URZ, UR5, URZ, UP0, !UPT ;  /* 0x000000053f077290 */ /* 0x000fc400087fe43f */
[----:B------:R-:W-:Y:S02]  /*0120*/  UIADD3.X UR9, URZ, UR5, URZ, UP1, !UPT ;  /* 0x000000053f097290 */ /* 0x000fe40008ffe43f */
[----:B------:R-:W-:Y:S02]  /*0130*/  UIADD3.X UR11, URZ, UR5, URZ, UP2, !UPT ;  /* 0x000000053f0b7290 */ /* 0x000fe400097fe43f */
[----:B------:R-:W-:-:S03]  /*0140*/  UIADD3.X UR5, URZ, UR5, URZ, UP3, !UPT ;  /* 0x000000053f057290 */ /* 0x000fc60009ffe43f */
[----:B------:R1:W-:Y:S02]  /*0150*/  UTMACCTL.PF [UR6] ;  /* 0x00000000060079b9 */ /* 0x0003e40008040000 */
[----:B------:R1:W-:Y:S02]  /*0160*/  UTMACCTL.PF [UR8] ;  /* 0x00000000080079b9 */ /* 0x0003e40008040000 */
[----:B------:R1:W-:Y:S02]  /*0170*/  UTMACCTL.PF [UR10] ;  /* 0x000000000a0079b9 */ /* 0x0003e40008040000 */
[----:B------:R1:W-:Y:S02]  /*0180*/  UTMACCTL.PF [UR4] ;  /* 0x00000000040079b9 */ /* 0x0003e40008040000 */
[----:B-1----:R-:W-:Y:S01]  /*0190*/  NOP ;  /* 0x0000000000007918 */ /* 0x002fe20000000000 */
.L_x_1:
[----:B------:R-:W-:Y:S05]  /*01a0*/  BSYNC B0 ;  /* 0x0000000000007941 */ /* 0x000fea0003800000 */
.L_x_0:
[----:B------:R-:W-:Y:S01]  /*01b0*/  ULDC.64 UR4, c[0x0][0x590] ;  /* 0x0001640000047ab9 */ /* 0x000fe20000000a00 */
[----:B------:R-:W-:Y:S01]  /*01c0*/  LEA.HI R3, R3, R0, RZ, 0x2 ;  /* 0x0000000003037211 */ /* 0x000fe200078f10ff */
[----:B------:R-:W-:Y:S01]  /*01d0*/  ULDC.64 UR40, c[0x0][0x208] ;  /* 0x0000820000287ab9 */ /* 0x000fe20000000a00 */
[----:B------:R-:W-:Y:S01]  /*01e0*/  ISETP.NE.U32.AND P2, PT, RZ, UR4, PT ;  /* 0x00000004ff007c0c */ /* 0x000fe2000bf45070 */
[----:B------:R-:W-:Y:S01]  /*01f0*/  IMAD.MOV.U32 R2, RZ, RZ, R4 ;  /* 0x000000ffff027224 */ /* 0x000fe200078e0004 */
[----:B------:R-:W-:Y:S02]  /*0200*/  LOP3.LUT R3, R3, 0xfffffffc, RZ, 0xc0, !PT ;  /* 0xfffffffc03037812 */ /* 0x000fe400078ec0ff */
[----:B------:R-:W-:Y:S02]  /*0210*/  ISETP.NE.AND.EX P3, PT, RZ, UR5, PT, P2 ;  /* 0x00000005ff007c0c */ /* 0x000fe4000bf65320 */
[----:B------:R-:W-:Y:S01]  /*0220*/  PRMT R7, RZ, 0x7610, R7 ;  /* 0x00007610ff077816 */ /* 0x000fe20000000007 */
[----:B------:R-:W-:-:S02]  /*0230*/  IMAD.IADD R0, R0, 0x1, -R3 ;  /* 0x0000000100007824 */ /* 0x000fc400078e0a03 */
[----:B------:R-:W-:-:S08]  /*0240*/  IMAD.MOV.U32 R3, RZ, RZ, R5 ;  /* 0x000000ffff037224 */ /* 0x000fd000078e0005 */
[----:B------:R-:W-:Y:S05]  /*0250*/  @P3 BRA `(.L_x_2) ;  /* 0x0000000000303947 */ /* 0x000fea0003800000 */
[----:B------:R-:W-:Y:S02]  /*0260*/  ULDC.64 UR6, c[0x0][0x588] ;  /* 0x0001620000067ab9 */ /* 0x000fe40000000a00 */
[----:B------:R-:W-:-:S04]  /*0270*/  ISETP.NE.U32.AND P0, PT, RZ, UR6, PT ;  /* 0x00000006ff007c0c */ /* 0x000fc8000bf05070 */
[----:B------:R-:W-:-:S13]  /*0280*/  ISETP.NE.AND.EX P0, PT, RZ, UR7, PT, P0 ;  /* 0x00000007ff007c0c */ /* 0x000fda000bf05300 */
[----:B------:R-:W-:Y:S05]  /*0290*/  @!P0 BRA `(.L_x_3) ;  /* 0x0000000000108947 */ /* 0x000fea0003800000 */
[----:B------:R-:W2:Y:S02]  /*02a0*/  LDG.E R7, desc[UR40][R2.64] ;  /* 0x0000002802077981 */ /* 0x000ea4000c1e1900 */
[----:B--2---:R-:W-:Y:S01]  /*02b0*/  FSETP.NEU.AND P1, PT, R7, RZ, PT ;  /* 0x000000ff0700720b */ /* 0x004fe20003f2d000 */
[----:B------:R-:W-:Y:S01]  /*02c0*/  IMAD.MOV.U32 R7, RZ, RZ, 0x1 ;  /* 0x00000001ff077424 */ /* 0x000fe200078e00ff */
[----:B------:R-:W-:Y:S11]  /*02d0*/  BRA `(.L_x_2) ;  /* 0x0000000000107947 */ /* 0x000ff60003800000 */
.L_x_3:
[----:B------:R-:W-:Y:S01]  /*02e0*/  ULDC UR6, c[0x0][0x580] ;  /* 0x0001600000067ab9 */ /* 0x000fe20000000800 */
[----:B------:R-:W-:Y:S01]  /*02f0*/  IMAD.MOV.U32 R7, RZ, RZ, 0x1 ;  /* 0x00000001ff077424 */ /* 0x000fe200078e00ff */
[----:B------:R-:W-:Y:S02]  /*0300*/  FSETP.NEU.AND P1, PT, RZ, UR6, PT ;  /* 0x00000006ff007c0b */ /* 0x000fe4000bf2d000 */
[----:B------:R-:W-:-:S11]  /*0310*/  CS2R R2, SRZ ;  /* 0x0000000000027805 */ /* 0x000fd6000001ff00 */
.L_x_2:
[----:B------:R-:W-:Y:S02]  /*0320*/  ISETP.NE.U32.AND P4, PT, R2, RZ, PT ;  /* 0x000000ff0200720c */ /* 0x000fe40003f85070 */
[----:B------:R-:W-:Y:S02]  /*0330*/  ISETP.NE.AND.EX P5, PT, RZ, UR5, PT, P2 ;  /* 0x00000005ff007c0c */ /* 0x000fe4000bfa5320 */
[----:B------:R-:W-:Y:S02]  /*0340*/  ISETP.NE.AND.EX P2, PT, R3, RZ, PT, P4 ;  /* 0x000000ff0300720c */ /* 0x000fe40003f45340 */
[----:B------:R-:W-:-:S11]  /*0350*/  PLOP3.LUT P0, PT, PT, PT, PT, 0x8, 0x0 ;  /* 0x000000000000781c */ /* 0x000fd60003f0e170 */
[----:B------:R-:W-:Y:S05]  /*0360*/  @P2 BRA P5, `(.L_x_4) ;  /* 0x0000000000342947 */ /* 0x000fea0002800000 */
[----:B------:R-:W-:-:S04]  /*0370*/  ISETP.NE.U32.AND P0, PT, RZ, UR4, PT ;  /* 0x00000004ff007c0c */ /* 0x000fc8000bf05070 */
[----:B------:R-:W-:-:S13]  /*0380*/  ISETP.NE.AND.EX P0, PT, RZ, UR5, PT, P0 ;  /* 0x00000005ff007c0c */ /* 0x000fda000bf05300 */
[----:B------:R-:W-:Y:S05]  /*0390*/  @!P0 BRA `(.L_x_5) ;  /* 0x0000000000248947 */ /* 0x000fea0003800000 */
[----:B------:R-:W-:Y:S02]  /*03a0*/  PRMT R7, R7, 0x9910, RZ ;  /* 0x0000991007077816 */ /* 0x000fe400000000ff */
[----:B------:R-:W-:Y:S02]  /*03b0*/  ISETP.NE.U32.AND P0, PT, R2, RZ, PT ;  /* 0x000000ff0200720c */ /* 0x000fe40003f05070 */
[----:B------:R-:W-:Y:S02]  /*03c0*/  ISETP.NE.AND P2, PT, R7, RZ, PT ;  /* 0x000000ff0700720c */ /* 0x000fe40003f45270 */
[----:B------:R-:W-:Y:S02]  /*03d0*/  ISETP.NE.AND.EX P0, PT, R3, RZ, PT, P0 ;  /* 0x000000ff0300720c */ /* 0x000fe40003f05300 */
[----:B------:R-:W-:-:S09]  /*03e0*/  SEL R2, RZ, 0xffffffff, P1 ;  /* 0xffffffffff027807 */ /* 0x000fd20000800000 */
[----:B------:R-:W-:-:S04]  /*03f0*/  @!P2 SEL R2, RZ, 0xffffffff, P0 ;  /* 0xffffffffff02a807 */ /* 0x000fc80000000000 */
[----:B------:R-:W-:-:S04]  /*0400*/  LOP3.LUT R2, R2, 0x1, RZ, 0xc0, !PT ;  /* 0x0000000102027812 */ /* 0x000fc800078ec0ff */
[----:B------:R-:W-:Y:S01]  /*0410*/  ISETP.EQ.U32.AND P0, PT, R2, 0x1, PT ;  /* 0x000000010200780c */ /* 0x000fe20003f02070 */
[----:B------:R-:W-:-:S12]  /*0420*/  BRA `(.L_x_4) ;  /* 0x0000000000047947 */ /* 0x000fd80003800000 */
.L_x_5:
[----:B------:R-:W-:-:S13]  /*0430*/  PLOP3.LUT P0, PT, P1, PT, PT, 0x8, 0x0 ;  /* 0x000000000000781c */ /* 0x000fda0000f0e170 */
.L_x_4:
[----:B------:R-:W1:Y:S02]  /*0440*/  SHFL.IDX PT, R2, R6, RZ, 0x1f ;  /* 0x00001fff06027589 */ /* 0x000e6400000e0000 */
[----:B-1----:R-:W-:-:S13]  /*0450*/  ISETP.NE.AND P1, PT, R2, RZ, PT ;  /* 0x000000ff0200720c */ /* 0x002fda0003f25270 */
[----:B------:R-:W-:Y:S05]  /*0460*/  @P1 BRA `(.L_x_6) ;  /* 0x0000000000681947 */ /* 0x000fea0003800000 */
[----:B------:R-:W1:Y:S01]  /*0470*/  S2UR UR8, SR_CgaCtaId ;  /* 0x00000000000879c3 */ /* 0x000e620000008800 */
[----:B------:R-:W-:Y:S01]  /*0480*/  UMOV UR4, 0x400 ;  /* 0x0000040000047882 */ /* 0x000fe20000000000 */
[----:B------:R-:W-:Y:S01]  /*0490*/  UMOV UR5, 0x1 ;  /* 0x0000000100057882 */ /* 0x000fe20000000000 */
[----:B------:R-:W-:Y:S01]  /*04a0*/  UMOV UR6, 0x100 ;  /* 0x0000010000067882 */ /* 0x000fe20000000000 */
[----:B------:R-:W-:Y:S01]  /*04b0*/  ELECT P1, URZ, PT ;  /* 0x00000000003f782f */ /* 0x000fe20003820000 */
[----:B------:R-:W-:-:S04]  /*04c0*/  UIADD3 UR6, -UR6, 0x100000, URZ ;  /* 0x0010000006067890 */ /* 0x000fc8000fffe13f */
[----:B------:R-:W-:Y:S02]  /*04d0*/  USHF.L.U32 UR7, UR6, 0xb, URZ ;  /* 0x0000000b06077899 */ /* 0x000fe4000800063f */
[----:B------:R-:W-:Y:S02]  /*04e0*/  USHF.L.U32 UR6, UR6, 0x1, URZ ;  /* 0x0000000106067899 */ /* 0x000fe4000800063f */
[----:B-1----:R-:W-:Y:S02]  /*04f0*/  ULEA UR8, UR8, UR4, 0x18 ;  /* 0x0000000408087291 */ /* 0x002fe4000f8ec03f */
[----:B------:R-:W-:-:S04]  /*0500*/  UIADD3 UR4, -UR5, 0x100000, URZ ;  /* 0x0010000005047890 */ /* 0x000fc8000fffe13f */
[----:B------:R-:W-:Y:S02]  /*0510*/  USHF.L.U32 UR5, UR4, 0xb, URZ ;  /* 0x0000000b04057899 */ /* 0x000fe4000800063f */
[----:B------:R-:W-:Y:S01]  /*0520*/  USHF.L.U32 UR4, UR4, 0x1, URZ ;  /* 0x0000000104047899 */ /* 0x000fe2000800063f */
[----:B------:R-:W1:Y:S11]  /*0530*/  FENCE.VIEW.ASYNC.S ;  /* 0x00000000000073c6 */ /* 0x000e760000000000 */
[----:B-1----:R1:W2:Y:S01]  /*0540*/  SYNCS.EXCH.64 URZ, [UR8], UR4 ;  /* 0x00000004083f75b2 */ /* 0x0022a20008000100 */
[----:B------:R1:W3:Y:S01]  /*0550*/  SYNCS.EXCH.64 URZ, [UR8+0x30], UR6 ;  /* 0x00003006083f75b2 */ /* 0x0002e20008000100 */
[----:B------:R1:W4:Y:S01]  /*0560*/  SYNCS.EXCH.64 URZ, [UR8+0x8], UR4 ;  /* 0x00000804083f75b2 */ /* 0x0003220008000100 */
[----:B------:R1:W1:Y:S01]  /*0570*/  SYNCS.EXCH.64 URZ, [UR8+0x38], UR6 ;  /* 0x00003806083f75b2 */ /* 0x0002620008000100 */
        /* <DEDUP_REMOVED lines=8> */
[----:B------:R-:W-:Y:S01]  /*0600*/  NOP ;  /* 0x0000000000007918 */ /* 0x000fe20000000000 */
.L_x_6:
[----:B------:R-:W5:Y:S01]  /*0610*/  SHFL.IDX PT, R3, R6, RZ, 0x1f ;  /* 0x00001fff06037589 */ /* 0x000f6200000e0000 */
[----:B------:R-:W1:Y:S01]  /*0620*/  LDC R2, c[0x0][0x904] ;  /* 0x00024100ff027b82 */ /* 0x000e620000000800 */
[----:B------:R-:W-:Y:S01]  /*0630*/  NOP ;  /* 0x0000000000007918 */ /* 0x000fe20000000000 */
[----:B-----5:R-:W-:-:S13]  /*0640*/  ISETP.NE.AND P1, PT, R3, RZ, PT ;  /* 0x000000ff0300720c */ /* 0x020fda0003f25270 */
[----:B------:R-:W-:Y:S05]  /*0650*/  @P1 BRA `(.L_x_7) ;  /* 0x0000000000581947 */ /* 0x000fea0003800000 */
[----:B-1----:R-:W1:Y:S01]  /*0660*/  S2UR UR5, SR_CgaCtaId ;  /* 0x00000000000579c3 */ /* 0x002e620000008800 */
[----:B------:R-:W-:Y:S01]  /*0670*/  UMOV UR4, 0x400 ;  /* 0x0000040000047882 */ /* 0x000fe20000000000 */
[----:B------:R-:W-:Y:S01]  /*0680*/  UMOV UR6, 0x20 ;  /* 0x0000002000067882 */ /* 0x000fe20000000000 */
[----:B------:R-:W-:Y:S01]  /*0690*/  UMOV UR7, 0x100 ;  /* 0x0000010000077882 */ /* 0x000fe20000000000 */
[----:B------:R-:W-:Y:S01]  /*06a0*/  ELECT P1, URZ, PT ;  /* 0x00000000003f782f */ /* 0x000fe20003820000 */
[----:B-1----:R-:W-:Y:S02]  /*06b0*/  ULEA UR8, UR5, UR4, 0x18 ;  /* 0x0000000405087291 */ /* 0x002fe4000f8ec03f */
[----:B------:R-:W-:-:S04]  /*06c0*/  UIADD3 UR4, -UR6, 0x100000, URZ ;  /* 0x0010000006047890 */ /* 0x000fc8000fffe13f */
[----:B------:R-:W-:Y:S02]  /*06d0*/  USHF.L.U32 UR5, UR4, 0xb, URZ ;  /* 0x0000000b04057899 */ /* 0x000fe4000800063f */
[----:B------:R-:W-:Y:S02]  /*06e0*/  USHF.L.U32 UR4, UR4, 0x1, URZ ;  /* 0x0000000104047899 */ /* 0x000fe4000800063f */
[----:B------:R-:W-:-:S04]  /*06f0*/  UIADD3 UR6, -UR7, 0x100000, URZ ;  /* 0x0010000007067890 */ /* 0x000fc8000fffe13f */
[----:B------:R-:W-:Y:S02]  /*0700*/  USHF.L.U32 UR7, UR6, 0xb, URZ ;  /* 0x0000000b06077899 */ /* 0x000fe4000800063f */
[----:B------:R-:W-:Y:S01]  /*0710*/  USHF.L.U32 UR6, UR6, 0x1, URZ ;  /* 0x0000000106067899 */ /* 0x000fe2000800063f */
[----:B------:R-:W1:Y:S03]  /*0720*/  FENCE.VIEW.ASYNC.S ;  /* 0x00000000000073c6 */ /* 0x000e660000000000 */
[----:B-1----:R1:W1:Y:S08]  /*0730*/  SYNCS.EXCH.64 URZ, [UR8+0x60], UR4 ;  /* 0x00006004083f75b2 */ /* 0x0022700008000100 */
        /* <DEDUP_REMOVED lines=8> */
.L_x_7:
[----:B------:R-:W5:Y:S01]  /*07c0*/  SHFL.IDX PT, R6, R6, RZ, 0x1f ;  /* 0x00001fff06067589 */ /* 0x000f6200000e0000 */
[----:B------:R-:W-:Y:S01]  /*07d0*/  ELECT P1, URZ, PT ;  /* 0x00000000003f782f */ /* 0x000fe20003820000 */
[----:B------:R-:W2:Y:S01]  /*07e0*/  S2UR UR36, SR_CgaCtaId ;  /* 0x00000000002479c3 */ /* 0x000ea20000008800 */
[----:B-1----:R-:W-:Y:S01]  /*07f0*/  ISETP.NE.AND P6, PT, R2, 0x1, PT ;  /* 0x000000010200780c */ /* 0x002fe20003fc5270 */
[----:B------:R-:W1:Y:S01]  /*0800*/  S2R R3, SR_CTAID.Y ;  /* 0x0000000000037919 */ /* 0x000e620000002600 */
[----:B------:R-:W-:Y:S01]  /*0810*/  UMOV UR4, 0x20 ;  /* 0x0000002000047882 */ /* 0x000fe20000000000 */
[----:B------:R-:W-:Y:S01]  /*0820*/  ISETP.NE.AND P4, PT, R0, RZ, PT ;  /* 0x000000ff0000720c */ /* 0x000fe20003f85270 */
[----:B------:R-:W-:Y:S01]  /*0830*/  NOP ;  /* 0x0000000000007918 */ /* 0x000fe20000000000 */
[----:B------:R-:W3:Y:S01]  /*0840*/  S2R R8, SR_CTAID.X ;  /* 0x0000000000087919 */ /* 0x000ee20000002500 */
[----:B------:R-:W-:Y:S01]  /*0850*/  P2R R7, PR, RZ, 0x40 ;  /* 0x00000040ff077803 */ /* 0x000fe20000000000 */
[----:B------:R-:W-:Y:S01]  /*0860*/  IMAD.MOV.U32 R9, RZ, RZ, RZ ;  /* 0x000000ffff097224 */ /* 0x000fe200078e00ff */
[----:B------:R-:W-:Y:S05]  /*0870*/  BSSY B6, `(.L_x_8) ;  /* 0x0000765000067945 */ /* 0x000fea0003800000 */
[----:B------:R-:W3:Y:S01]  /*0880*/  @P6 LDC R17, c[0x0][0x10] ;  /* 0x00000400ff116b82 */ /* 0x000ee20000000800 */
[----:B------:R-:W-:Y:S01]  /*0890*/  @P6 IMAD.MOV.U32 R7, RZ, RZ, RZ ;  /* 0x000000ffff076224 */ /* 0x000fe200078e00ff */
[----:B-----5:R-:W-:-:S06]  /*08a0*/  ISETP.NE.OR P2, PT, R6, RZ, !P1 ;  /* 0x000000ff0600720c */ /* 0x020fcc0004f45670 */
[----:B------:R-:W5:Y:S01]  /*08b0*/  @!P6 LDC R11, c[0x0][0xc] ;  /* 0x00000300ff0beb82 */ /* 0x000f620000000800 */
[----:B------:R-:W-:-:S04]  /*08c0*/  ISETP.EQ.OR P1, PT, R0, 0x3, !P4 ;  /* 0x000000030000780c */ /* 0x000fc80006722670 */
[----:B------:R-:W-:-:S04]  /*08d0*/  ISETP.EQ.AND P1, PT, R10, RZ, P1 ;  /* 0x000000ff0a00720c */ /* 0x000fc80000f22270 */
[----:B------:R-:W-:Y:S01]  /*08e0*/  SEL R22, RZ, 0x1, !P1 ;  /* 0x00000001ff167807 */ /* 0x000fe20004800000 */
[----:B-1----:R-:W-:Y:S01]  /*08f0*/  @P6 IMAD.MOV.U32 R6, RZ, RZ, R3 ;  /* 0x000000ffff066224 */ /* 0x002fe200078e0003 */
[----:B------:R-:W-:Y:S01]  /*0900*/  VOTEU.ALL UP0, P2 ;  /* 0x00000000003f7886 */ /* 0x000fe20001000000 */
[----:B------:R-:W-:Y:S02]  /*0910*/  VOTEU.ALL UP1, P2 ;  /* 0x00000000003f7886 */ /* 0x000fe40001020000 */
[----:B---3--:R-:W-:Y:S02]  /*0920*/  @P6 IMAD.WIDE.U32 R16, R8, R17, R6 ;  /* 0x0000001108106225 */ /* 0x008fe400078e0006 */
[----:B------:R-:W-:Y:S01]  /*0930*/  @!UP0 UMOV UR6, 0x400 ;  /* 0x0000040000068882 */ /* 0x000fe20000000000 */
[----:B------:R-:W-:-:S04]  /*0940*/  @!UP0 UIADD3 UR4, -UR4, 0x100000, URZ ;  /* 0x0010000004048890 */ /* 0x000fc8000fffe13f */
[----:B------:R-:W-:Y:S02]  /*0950*/  @!UP0 USHF.L.U32 UR5, UR4, 0xb, URZ ;  /* 0x0000000b04058899 */ /* 0x000fe4000800063f */
[----:B------:R-:W-:Y:S01]  /*0960*/  @!UP0 USHF.L.U32 UR4, UR4, 0x1, URZ ;  /* 0x0000000104048899 */ /* 0x000fe2000800063f */
[----:B------:R-:W-:Y:S01]  /*0970*/  @P6 IMAD.MOV.U32 R7, RZ, RZ, RZ ;  /* 0x000000ffff076224 */ /* 0x000fe200078e00ff */
[----:B--2---:R-:W-:Y:S01]  /*0980*/  @!UP0 ULEA UR8, UR36, UR6, 0x18 ;  /* 0x0000000624088291 */ /* 0x004fe2000f8ec03f */
[----:B------:R-:W-:Y:S01]  /*0990*/  VOTEU.ALL UP0, P2 ;  /* 0x00000000003f7886 */ /* 0x000fe20001000000 */
[C---:B------:R-:W-:Y:S01]  /*09a0*/  ISETP.NE.AND P2, PT, R10.reuse, RZ, PT ;  /* 0x000000ff0a00720c */ /* 0x040fe20003f45270 */
[----:B------:R-:W-:Y:S01]  /*09b0*/  ULDC UR6, c[0x0][0xc] ;  /* 0x0000030000067ab9 */ /* 0x000fe20000000800 */
[----:B------:R-:W-:Y:S01]  /*09c0*/  ULDC UR7, c[0x0][0x10] ;  /* 0x0000040000077ab9 */ /* 0x000fe20000000800 */
[----:B------:R-:W-:Y:S01]  /*09d0*/  VIADD R10, R10, 0xffffffff ;  /* 0xffffffff0a0a7836 */ /* 0x000fe20000000000 */
[----:B------:R-:W-:-:S02]  /*09e0*/  ISETP.EQ.AND P5, PT, R0, 0x2, !P2 ;  /* 0x000000020000780c */ /* 0x000fc400057a2270 */
[----:B------:R-:W-:Y:S01]  /*09f0*/  @P6 IADD3 R17, R17, R7, RZ ;  /* 0x0000000711116210 */ /* 0x000fe20007ffe0ff */
[----:B-----5:R-:W-:Y:S01]  /*0a00*/  @!P6 IMAD.WIDE.U32 R6, R11, R3, R8 ;  /* 0x000000030b06e225 */ /* 0x020fe200078e0008 */
[----:B------:R-:W-:Y:S01]  /*0a10*/  ISETP.GE.U32.AND P1, PT, R10, 0x2, PT ;  /* 0x000000020a00780c */ /* 0x000fe20003f26070 */
[----:B------:R-:W1:Y:S02]  /*0a20*/  FENCE.VIEW.ASYNC.S ;  /* 0x00000000000073c6 */ /* 0x000e640000000000 */
[----:B-1----:R-:W4:Y:S01]  /*0a30*/  @!UP0 SYNCS.EXCH.64 URZ, [UR8+0xa0], UR4 ;  /* 0x0000a004083f85b2 */ /* 0x002f220008000100 */
[----:B------:R-:W-:Y:S01]  /*0a40*/  SEL R19, RZ, 0x1, !P5 ;  /* 0x00000001ff137807 */ /* 0x000fe20006800000 */
[----:B------:R-:W-:Y:S01]  /*0a50*/  @!P6 IMAD.MOV.U32 R16, RZ, RZ, R6 ;  /* 0x000000ffff10e224 */ /* 0x000fe200078e0006 */
[----:B------:R-:W-:Y:S01]  /*0a60*/  SEL R22, R22, 0x2, P1 ;  /* 0x0000000216167807 */ /* 0x000fe20000800000 */
[----:B------:R-:W-:Y:S01]  /*0a70*/  @!P6 IMAD.MOV.U32 R17, RZ, RZ, R7 ;  /* 0x000000ffff11e224 */ /* 0x000fe200078e0007 */
[----:B------:R-:W-:Y:S01]  /*0a80*/  SEL R19, R19, 0x2, P1 ;  /* 0x0000000213137807 */ /* 0x000fe20000800000 */
[----:B------:R1:W4:Y:S01]  /*0a90*/  @!UP1 SYNCS.EXCH.64 URZ, [UR8+0xa8], UR4 ;  /* 0x0000a804083f95b2 */ /* 0x0003220008000100 */
[----:B------:R-:W-:Y:S01]  /*0aa0*/  NOP ;  /* 0x0000000000007918 */ /* 0x000fe20000000000 */
[----:B-1----:R-:W-:-:S03]  /*0ab0*/  UIMAD.WIDE.U32 UR4, UR6, UR7, URZ ;  /* 0x00000007060472a5 */ /* 0x002fc6000f8e003f */
[----:B------:R-:W-:Y:S02]  /*0ac0*/  ULDC UR6, c[0x0][0x14] ;  /* 0x0000050000067ab9 */ /* 0x000fe40000000800 */
[----:B------:R-:W-:Y:S02]  /*0ad0*/  UIMAD.WIDE.U32 UR38, UR4, UR6, URZ ;  /* 0x00000006042672a5 */ /* 0x000fe4000f8e003f */
[----:B------:R-:W-:-:S04]  /*0ae0*/  UIMAD UR37, UR5, UR6, URZ ;  /* 0x00000006052572a4 */ /* 0x000fc8000f8e023f */
[----:B------:R-:W-:Y:S01]  /*0af0*/  UIADD3 UR37, UR39, UR37, URZ ;  /* 0x0000002527257290 */ /* 0x000fe2000fffe03f */
[----:B----4-:R-:W-:Y:S06]  /*0b00*/  BAR.SYNC.DEFER_BLOCKING 0x0 ;  /* 0x0000000000007b1d */ /* 0x010fec0000010000 */
[----:B------:R-:W-:Y:S05]  /*0b10*/  @!P2 BRA `(.L_x_9) ;  /* 0x000000480090a947 */ /* 0x000fea0003800000 */
[----:B------:R-:W-:-:S13]  /*0b20*/  ISETP.GT.U32.AND P0, PT, R10, 0x1, PT ;  /* 0x000000010a00780c */ /* 0x000fda0003f04070 */
[----:B------:R-:W-:Y:S05]  /*0b30*/  @P0 BRA `(.L_x_10) ;  /* 0x0000007000e00947 */ /* 0x000fea0003800000 */
[----:B------:R-:W-:Y:S01]  /*0b40*/  ULDC.64 UR4, c[0x0][0x8f8] ;  /* 0x00023e0000047ab9 */ /* 0x000fe20000000a00 */
[----:B------:R-:W-:Y:S01]  /*0b50*/  UMOV UR47, 0xffffffff ;  /* 0xffffffff002f7882 */ /* 0x000fe20000000000 */
[----:B------:R-:W-:Y:S01]  /*0b60*/  ISETP.GE.U32.AND P0, PT, R16, UR4, PT ;  /* 0x0000000410007c0c */ /* 0x000fe2000bf06070 */
[----:B------:R-:W-:Y:S01]  /*0b70*/  IMAD.MOV.U32 R100, RZ, RZ, -0x1 ;  /* 0xffffffffff647424 */ /* 0x000fe200078e00ff */
[----:B------:R-:W-:Y:S01]  /*0b80*/  PRMT R88, RZ, 0x7610, R88 ;  /* 0x00007610ff587816 */ /* 0x000fe20000000058 */
[----:B------:R-:W-:Y:S01]  /*0b90*/  IMAD.MOV.U32 R98, RZ, RZ, -0x1 ;  /* 0xffffffffff627424 */ /* 0x000fe200078e00ff */
[----:B------:R-:W-:Y:S02]  /*0ba0*/  ISETP.GE.U32.AND.EX P0, PT, R17, UR5, PT, P0 ;  /* 0x0000000511007c0c */ /* 0x000fe4000bf06100 */
[----:B------:R-:W-:-:S11]  /*0bb0*/  PRMT R0, RZ, 0x7610, R0 ;  /* 0x00007610ff007816 */ /* 0x000fd60000000000 */
[----:B------:R-:W-:Y:S05]  /*0bc0*/  @P0 BRA `(.L_x_11) ;  /* 0x0000000400600947 */ /* 0x000fea0003800000 */
[----:B------:R-:W1:Y:S01]  /*0bd0*/  LDC.64 R14, c[0x0][0x8d0] ;  /* 0x00023400ff0e7b82 */ /* 0x000e620000000a00 */
[----:B------:R-:W-:Y:S02]  /*0be0*/  IMAD.MOV.U32 R4, RZ, RZ, R16 ;  /* 0x000000ffff047224 */ /* 0x000fe400078e0010 */
[----:B------:R-:W-:-:S05]  /*0bf0*/  IMAD.MOV.U32 R5, RZ, RZ, R17 ;  /* 0x000000ffff057224 */ /* 0x000fca00078e0011 */
[----:B------:R-:W2:Y:S08]  /*0c00*/  LDC R0, c[0x0][0x8d8] ;  /* 0x00023600ff007b82 */ /* 0x000eb00000000800 */
[----:B------:R-:W3:Y:S01]  /*0c10*/  LDC.64 R20, c[0x0][0x8c8] ;  /* 0x00023200ff147b82 */ /* 0x000ee20000000a00 */
[----:B-1----:R-:W-:-:S04]  /*0c20*/  ISETP.NE.U32.AND P0, PT, R14, RZ, PT ;  /* 0x000000ff0e00720c */ /* 0x002fc80003f05070 */
[----:B------:R-:W-:-:S13]  /*0c30*/  ISETP.NE.AND.EX P0, PT, R15, RZ, PT, P0 ;  /* 0x000000ff0f00720c */ /* 0x000fda0003f05300 */
[----:B--23--:R-:W-:Y:S05]  /*0c40*/  @!P0 BRA `(.L_x_12) ;  /* 0x0000000000288947 */ /* 0x00cfea0003800000 */
[----:B------:R-:W1:Y:S02]  /*0c50*/  LDC R11, c[0x0][0x8dc] ;  /* 0x00023700ff0b7b82 */ /* 0x000e640000000800 */
[----:B-1----:R-:W-:-:S04]  /*0c60*/  IADD3 R11, P0, R16, R11, RZ ;  /* 0x0000000b100b7210 */ /* 0x002fc80007f1e0ff */
[----:B------:R-:W-:-:S05]  /*0c70*/  IADD3.X R13, RZ, R17, RZ, P0, !PT ;  /* 0x00000011ff0d7210 */ /* 0x000fca00007fe4ff */
[----:B------:R-:W-:-:S04]  /*0c80*/  IMAD.WIDE.U32 R4, R13, R14, RZ ;  /* 0x0000000e0d047225 */ /* 0x000fc800078e00ff */
[----:B------:R-:W-:-:S04]  /*0c90*/  IMAD.WIDE.U32 R6, P0, R11, R15, R4 ;  /* 0x0000000f0b067225 */ /* 0x000fc80007800004 */
[----:B------:R-:W-:-:S04]  /*0ca0*/  IMAD.WIDE.U32 R4, R11, R14, RZ ;  /* 0x0000000e0b047225 */ /* 0x000fc800078e00ff */
[----:B------:R-:W-:Y:S01]  /*0cb0*/  IMAD.X R11, RZ, RZ, RZ, P0 ;  /* 0x000000ffff0b7224 */ /* 0x000fe200000e06ff */
[----:B------:R-:W-:Y:S01]  /*0cc0*/  IADD3 RZ, P0, R5, R6, RZ ;  /* 0x0000000605ff7210 */ /* 0x000fe20007f1e0ff */
[----:B------:R-:W-:-:S04]  /*0cd0*/  IMAD.MOV.U32 R10, RZ, RZ, R7 ;  /* 0x000000ffff0a7224 */ /* 0x000fc800078e0007 */
[----:B------:R-:W-:-:S08]  /*0ce0*/  IMAD.WIDE.U32.X R4, R13, R15, R10, P0 ;  /* 0x0000000f0d047225 */ /* 0x000fd000000e040a */
.L_x_12:
[-CC-:B------:R-:W-:Y:S01]  /*0cf0*/  SHF.R.U64 R25, R4, R0.reuse, R5.reuse ;  /* 0x0000000004197219 */ /* 0x180fe20000001205 */
[----:B------:R-:W1:Y:S01]  /*0d00*/  LDC.64 R26, c[0x0][0x8e8] ;  /* 0x00023a00ff1a7b82 */ /* 0x000e620000000a00 */
[----:B------:R-:W-:Y:S01]  /*0d10*/  SHF.R.U32.HI R4, RZ, R0, R5 ;  /* 0x00000000ff047219 */ /* 0x000fe20000011605 */
[----:B------:R-:W-:Y:S01]  /*0d20*/  ULDC UR4, c[0x0][0x150] ;  /* 0x0000540000047ab9 */ /* 0x000fe20000000800 */
[----:B------:R-:W-:Y:S02]  /*0d30*/  I2FP.F32.U32 R0, R8 ;  /* 0x0000000800007245 */ /* 0x000fe40000201000 */
[----:B------:R-:W-:-:S03]  /*0d40*/  IADD3 R9, P0, RZ, -R25, RZ ;  /* 0x80000019ff097210 */ /* 0x000fc60007f1e0ff */
[----:B------:R-:W2:Y:S01]  /*0d50*/  LDC R10, c[0x0][0x8c0] ;  /* 0x00023000ff0a7b82 */ /* 0x000ea20000000800 */
[----:B------:R-:W-:Y:S01]  /*0d60*/  FMUL R0, R0, UR4 ;  /* 0x0000000400007c20 */ /* 0x000fe20008400000 */
[----:B------:R-:W-:Y:S01]  /*0d70*/  IMAD.X R11, RZ, RZ, ~R4, P0 ;  /* 0x000000ffff0b7224 */ /* 0x000fe200000e0e04 */
[----:B------:R-:W-:Y:S01]  /*0d80*/  ULDC UR4, c[0x0][0x154] ;  /* 0x0000550000047ab9 */ /* 0x000fe20000000800 */
[----:B------:R-:W-:-:S03]  /*0d90*/  IMAD.WIDE.U32 R4, R9, R20, R16 ;  /* 0x0000001409047225 */ /* 0x000fc600078e0010 */
[----:B------:R-:W3:Y:S01]  /*0da0*/  F2I.U32.TRUNC.NTZ R0, R0 ;  /* 0x0000000000007305 */ /* 0x000ee2000020f000 */
[----:B------:R-:W4:Y:S01]  /*0db0*/  LDC R7, c[0x0][0x144] ;  /* 0x00005100ff077b82 */ /* 0x000f220000000800 */
[----:B------:R-:W-:-:S04]  /*0dc0*/  IMAD R6, R11, R20, RZ ;  /* 0x000000140b067224 */ /* 0x000fc800078e02ff */
[----:B------:R-:W-:-:S03]  /*0dd0*/  IMAD R9, R9, R21, R6 ;  /* 0x0000001509097224 */ /* 0x000fc600078e0206 */
[----:B------:R-:W5:Y:S01]  /*0de0*/  LDC R12, c[0x0][0x8b0] ;  /* 0x00022c00ff0c7b82 */ /* 0x000f620000000800 */
[----:B------:R-:W-:Y:S01]  /*0df0*/  IMAD.IADD R9, R5, 0x1, R9 ;  /* 0x0000000105097824 */ /* 0x000fe200078e0209 */
[----:B-1----:R-:W-:Y:S01]  /*0e00*/  ISETP.NE.U32.AND P0, PT, R26, RZ, PT ;  /* 0x000000ff1a00720c */ /* 0x002fe20003f05070 */
[----:B---3--:R-:W-:-:S03]  /*0e10*/  IMAD.MOV R5, RZ, RZ, -R0 ;  /* 0x000000ffff057224 */ /* 0x008fc600078e0a00 */
[----:B------:R-:W-:Y:S02]  /*0e20*/  ISETP.NE.AND.EX P0, PT, R27, RZ, PT, P0 ;  /* 0x000000ff1b00720c */ /* 0x000fe40003f05300 */
[----:B------:R-:W1:Y:S01]  /*0e30*/  LDC R11, c[0x0][0x900] ;  /* 0x00024000ff0b7b82 */ /* 0x000e620000000800 */
[-CC-:B--2---:R-:W-:Y:S02]  /*0e40*/  SHF.R.U64 R20, R4, R10.reuse, R9.reuse ;  /* 0x0000000a04147219 */ /* 0x184fe40000001209 */
[----:B------:R-:W-:Y:S02]  /*0e50*/  I2FP.F32.U32 R4, R3 ;  /* 0x0000000300047245 */ /* 0x000fe40000201000 */
[----:B------:R-:W-:Y:S01]  /*0e60*/  SHF.R.U32.HI R9, RZ, R10, R9 ;  /* 0x0000000aff097219 */ /* 0x000fe20000011609 */
[----:B------:R-:W-:Y:S02]  /*0e70*/  IMAD.MOV.U32 R10, RZ, RZ, 0x1 ;  /* 0x00000001ff0a7424 */ /* 0x000fe400078e00ff */
[----:B------:R-:W2:Y:S01]  /*0e80*/  LDC R14, c[0x0][0x148] ;  /* 0x00005200ff0e7b82 */ /* 0x000ea20000000800 */
[----:B----4-:R-:W-:-:S02]  /*0e90*/  IMAD R0, R7, R5, R8 ;  /* 0x0000000507007224 */ /* 0x010fc400078e0208 */
[----:B------:R-:W-:Y:S01]  /*0ea0*/  FMUL R5, R4, UR4 ;  /* 0x0000000404057c20 */ /* 0x000fe20008400000 */
[----:B------:R-:W-:-:S04]  /*0eb0*/  IMAD.MOV.U32 R4, RZ, RZ, -0x1 ;  /* 0xffffffffff047424 */ /* 0x000fc800078e00ff */
[----:B------:R-:W3:Y:S01]  /*0ec0*/  LDC R24, c[0x0][0x8a8] ;  /* 0x00022a00ff187b82 */ /* 0x000ee20000000800 */
[-CC-:B-----5:R-:W-:Y:S02]  /*0ed0*/  SHF.R.U64 R28, R20, R12.reuse, R9.reuse ;  /* 0x0000000c141c7219 */ /* 0x1a0fe40000001209 */
[----:B------:R-:W-:Y:S02]  /*0ee0*/  SHF.R.U32.HI R6, RZ, R12, R9 ;  /* 0x0000000cff067219 */ /* 0x000fe40000011609 */
[----:B------:R4:W1:Y:S03]  /*0ef0*/  F2I.U32.TRUNC.NTZ R12, R5 ;  /* 0x00000005000c7305 */ /* 0x000866000020f000 */
[----:B------:R-:W2:Y:S01]  /*0f00*/  LDC R15, c[0x0][0x8f0] ;  /* 0x00023c00ff0f7b82 */ /* 0x000ea20000000800 */
[-C--:B-1----:R-:W-:Y:S02]  /*0f10*/  SHF.L.U32 R4, R4, R11.reuse, RZ ;  /* 0x0000000b04047219 */ /* 0x082fe400000006ff */
[----:B------:R-:W-:-:S02]  /*0f20*/  SHF.R.U64 R30, R28, R11, R6 ;  /* 0x0000000b1c1e7219 */ /* 0x000fc40000001206 */
[-C--:B------:R-:W-:Y:S02]  /*0f30*/  SHF.R.U32.HI R6, RZ, R11.reuse, R6 ;  /* 0x0000000bff067219 */ /* 0x080fe40000011606 */
[----:B------:R-:W-:Y:S01]  /*0f40*/  SHF.L.U32 R10, R10, R11, RZ ;  /* 0x0000000b0a0a7219 */ /* 0x000fe200000006ff */
[----:B------:R-:W1:Y:S01]  /*0f50*/  LDC R21, c[0x0][0x8e0] ;  /* 0x00023800ff157b82 */ /* 0x000e620000000800 */
[----:B------:R-:W-:Y:S01]  /*0f60*/  LOP3.LUT R11, RZ, R4, RZ, 0x33, !PT ;  /* 0x00000004ff0b7212 */ /* 0x000fe200078e33ff */
[----:B------:R-:W-:Y:S01]  /*0f70*/  IMAD.MOV.U32 R4, RZ, RZ, R30 ;  /* 0x000000ffff047224 */ /* 0x000fe200078e001e */
[----:B----4-:R-:W-:-:S05]  /*0f80*/  MOV R5, R6 ;  /* 0x0000000600057202 */ /* 0x010fca0000000f00 */
[----:B------:R-:W4:Y:S01]  /*0f90*/  LDC R23, c[0x0][0x8b8] ;  /* 0x00022e00ff177b82 */ /* 0x000f220000000800 */
[----:B------:R-:W-:Y:S05]  /*0fa0*/  @!P0 BRA `(.L_x_13) ;  /* 0x0000000000288947 */ /* 0x000fea0003800000 */
[----:B------:R-:W5:Y:S02]  /*0fb0*/  LDC R9, c[0x0][0x8f4] ;  /* 0x00023d00ff097b82 */ /* 0x000f640000000800 */
[----:B-----5:R-:W-:-:S05]  /*0fc0*/  IADD3 R9, P0, R30, R9, RZ ;  /* 0x000000091e097210 */ /* 0x020fca0007f1e0ff */
[----:B------:R-:W-:-:S04]  /*0fd0*/  IMAD.X R13, RZ, RZ, R6, P0 ;  /* 0x000000ffff0d7224 */ /* 0x000fc800000e0606 */
[----:B------:R-:W-:-:S04]  /*0fe0*/  IMAD.WIDE.U32 R4, R13, R26, RZ ;  /* 0x0000001a0d047225 */ /* 0x000fc800078e00ff */
[----:B------:R-:W-:-:S04]  /*0ff0*/  IMAD.WIDE.U32 R6, P0, R9, R27, R4 ;  /* 0x0000001b09067225 */ /* 0x000fc80007800004 */
[----:B------:R-:W-:-:S04]  /*1000*/  IMAD.WIDE.U32 R4, R9, R26, RZ ;  /* 0x0000001a09047225 */ /* 0x000fc800078e00ff */
[----:B------:R-:W-:Y:S01]  /*1010*/  IMAD.X R9, RZ, RZ, RZ, P0 ;  /* 0x000000ffff097224 */ /* 0x000fe200000e06ff */
[----:B------:R-:W-:Y:S01]  /*1020*/  IADD3 RZ, P0, R5, R6, RZ ;  /* 0x0000000605ff7210 */ /* 0x000fe20007f1e0ff */
[----:B------:R-:W-:-:S04]  /*1030*/  IMAD.MOV.U32 R8, RZ, RZ, R7 ;  /* 0x000000ffff087224 */ /* 0x000fc800078e0007 */
[----:B------:R-:W-:-:S08]  /*1040*/  IMAD.WIDE.U32.X R4, R13, R27, R8, P0 ;  /* 0x0000001b0d047225 */ /* 0x000fd000000e0408 */
.L_x_13:
[----:B--2---:R-:W-:Y:S01]  /*1050*/  SHF.R.U64 R4, R4, R15, R5 ;  /* 0x0000000f04047219 */ /* 0x004fe20000001205 */
[----:B---3--:R-:W-:Y:S01]  /*1060*/  VIADD R5, R24, 0xffffffff ;  /* 0xffffffff18057836 */ /* 0x008fe20000000000 */
[----:B------:R-:W-:Y:S01]  /*1070*/  LOP3.LUT R11, R28, R11, RZ, 0xc0, !PT ;  /* 0x0000000b1c0b7212 */ /* 0x000fe200078ec0ff */
[----:B------:R-:W-:Y:S01]  /*1080*/  IMAD.MOV R12, RZ, RZ, -R12 ;  /* 0x000000ffff0c7224 */ /* 0x000fe200078e0a0c */
[----:B------:R-:W-:Y:S01]  /*1090*/  R2UR UR47, R25 ;  /* 0x00000000192f72ca */ /* 0x000fe200000e0000 */
[----:B------:R-:W-:Y:S01]  /*10a0*/  IMAD.MOV R6, RZ, RZ, -R4 ;  /* 0x000000ffff067224 */ /* 0x000fe200078e0a04 */
[----:B------:R-:W-:Y:S01]  /*10b0*/  LOP3.LUT R5, R20, R5, RZ, 0xc0, !PT ;  /* 0x0000000514057212 */ /* 0x000fe200078ec0ff */
[----:B------:R-:W-:Y:S02]  /*10c0*/  @P6 IMAD R0, R14, R12, R3 ;  /* 0x0000000c0e006224 */ /* 0x000fe400078e0203 */
[----:B------:R-:W-:Y:S02]  /*10d0*/  IMAD R11, R10, R4, R11 ;  /* 0x000000040a0b7224 */ /* 0x000fe400078e020b */
[----:B-1----:R-:W-:-:S02]  /*10e0*/  IMAD R3, R6, R21, R30 ;  /* 0x0000001506037224 */ /* 0x002fc400078e021e */
[----:B----4-:R-:W-:Y:S02]  /*10f0*/  IMAD R0, R11, R23, R0 ;  /* 0x000000170b007224 */ /* 0x010fe400078e0200 */
[----:B------:R-:W-:Y:S02]  /*1100*/  IMAD R3, R3, R24, R5 ;  /* 0x0000001803037224 */ /* 0x000fe400078e0205 */
[----:B------:R-:W-:-:S03]  /*1110*/  IMAD.MOV.U32 R4, RZ, RZ, 0x1 ;  /* 0x00000001ff047424 */ /* 0x000fc600078e00ff */
[----:B------:R-:W-:Y:S02]  /*1120*/  SEL R98, R3, R0, !P6 ;  /* 0x0000000003627207 */ /* 0x000fe40007000000 */
[----:B------:R-:W-:Y:S02]  /*1130*/  SEL R100, R0, R3, !P6 ;  /* 0x0000000300647207 */ /* 0x000fe40007000000 */
[----:B------:R-:W-:-:S07]  /*1140*/  PRMT R0, R4, 0x7610, R0 ;  /* 0x0000761004007816 */ /* 0x000fce0000000000 */
.L_x_11:
[----:B------:R-:W-:-:S08]  /*1150*/  NOP ;  /* 0x0000000000007918 */ /* 0x000fd00000000000 */
[----:B------:R-:W1:Y:S02]  /*1160*/  USETMAXREG.TRY_ALLOC.CTAPOOL UP0, 0xe8 ;  /* 0x000000e8000079c8 */ /* 0x000e640008000600 */
[----:B-1----:R-:W-:-:S13]  /*1170*/  PLOP3.LUT P0, PT, PT, PT, UP0, 0x80, 0x0 ;  /* 0x000000000000781c */ /* 0x002fda0003f0f008 */
[----:B------:R-:W-:Y:S05]  /*1180*/  @!P0 BRA `(.L_x_11) ;  /* 0xfffffffc00f08947 */ /* 0x000fea000383ffff */
[----:B------:R-:W-:Y:S02]  /*1190*/  ULDC.64 UR4, c[0x0][0x590] ;  /* 0x0001640000047ab9 */ /* 0x000fe40000000a00 */
[----:B------:R-:W-:Y:S01]  /*11a0*/  IMAD.U32 R105, RZ, RZ, UR4 ;  /* 0x00000004ff697e24 */ /* 0x000fe2000f8e00ff */
[----:B------:R-:W-:-:S04]  /*11b0*/  MOV R107, UR5 ;  /* 0x00000005006b7c02 */ /* 0x000fc80008000f00 */
[----:B------:R-:W-:-:S04]  /*11c0*/  ISETP.NE.U32.AND P0, PT, R105, RZ, PT ;  /* 0x000000ff6900720c */ /* 0x000fc80003f05070 */
[----:B------:R-:W-:-:S13]  /*11d0*/  ISETP.NE.AND.EX P0, PT, R107, RZ, PT, P0 ;  /* 0x000000ff6b00720c */ /* 0x000fda0003f05300 */
[----:B------:R-:W-:Y:S05]  /*11e0*/  @P0 BRA `(.L_x_14) ;  /* 0x00000000002c0947 */ /* 0x000fea0003800000 */
[----:B------:R-:W-:Y:S02]  /*11f0*/  ULDC.64 UR4, c[0x0][0x588] ;  /* 0x0001620000047ab9 */ /* 0x000fe40000000a00 */
[----:B------:R-:W-:-:S04]  /*1200*/  ISETP.NE.U32.AND P0, PT, RZ, UR4, PT ;  /* 0x00000004ff007c0c */ /* 0x000fc8000bf05070 */
[----:B------:R-:W-:-:S13]  /*1210*/  ISETP.NE.AND.EX P0, PT, RZ, UR5, PT, P0 ;  /* 0x00000005ff007c0c */ /* 0x000fda000bf05300 */
[----:B------:R-:W-:Y:S05]  /*1220*/  @!P0 BRA `(.L_x_15) ;  /* 0x0000000000108947 */ /* 0x000fea0003800000 */
[----:B------:R-:W1:Y:S02]  /*1230*/  LDC.64 R4, c[0x0][0x588] ;  /* 0x00016200ff047b82 */ /* 0x000e640000000a00 */
[----:B-1----:R1:W5:Y:S01]  /*1240*/  LDG.E R89, desc[UR40][R4.64] ;  /* 0x0000002804597981 */ /* 0x002362000c1e1900 */
[----:B------:R-:W-:Y:S01]  /*1250*/  IMAD.MOV.U32 R88, RZ, RZ, 0x1 ;  /* 0x00000001ff587424 */ /* 0x000fe200078e00ff */
[----:B------:R-:W-:Y:S06]  /*1260*/  BRA `(.L_x_14) ;  /* 0x00000000000c7947 */ /* 0x000fec0003800000 */
.L_x_15:
[----:B------:R-:W-:Y:S01]  /*1270*/  ULDC UR4, c[0x0][0x580] ;  /* 0x0001600000047ab9 */ /* 0x000fe20000000800 */
[----:B------:R-:W-:Y:S02]  /*1280*/  IMAD.MOV.U32 R88, RZ, RZ, 0x1 ;  /* 0x00000001ff587424 */ /* 0x000fe400078e00ff */
[----:B------:R-:W-:-:S07]  /*1290*/  IMAD.U32 R89, RZ, RZ, UR4 ;  /* 0x00000004ff597e24 */ /* 0x000fce000f8e00ff */
.L_x_14:
[----:B------:R-:W-:Y:S02]  /*12a0*/  ULDC.64 UR4, c[0x0][0x5b0] ;  /* 0x00016c0000047ab9 */ /* 0x000fe40000000a00 */
[----:B------:R-:W-:-:S04]  /*12b0*/  ISETP.NE.U32.AND P0, PT, RZ, UR4, PT ;  /* 0x00000004ff007c0c */ /* 0x000fc8000bf05070 */
[----:B------:R-:W-:-:S13]  /*12c0*/  ISETP.NE.AND.EX P0, PT, RZ, UR5, PT, P0 ;  /* 0x00000005ff007c0c */ /* 0x000fda000bf05300 */
[----:B------:R-:W-:Y:S05]  /*12d0*/  @P0 BRA `(.L_x_16) ;  /* 0x0000000000240947 */ /* 0x000fea0003800000 */
[----:B------:R-:W-:Y:S02]  /*12e0*/  ULDC.64 UR4, c[0x0][0x5a8] ;  /* 0x00016a0000047ab9 */ /* 0x000fe40000000a00 */
[----:B------:R-:W-:-:S04]  /*12f0*/  ISETP.NE.U32.AND P0, PT, RZ, UR4, PT ;  /* 0x00000004ff007c0c */ /* 0x000fc8000bf05070 */
[----:B------:R-:W-:-:S13]  /*1300*/  ISETP.NE.AND.EX P0, PT, RZ, UR5, PT, P0 ;  /* 0x00000005ff007c0c */ /* 0x000fda000bf05300 */
[----:B------:R-:W-:Y:S05]  /*1310*/  @!P0 BRA `(.L_x_17) ;  /* 0x00000000000c8947 */ /* 0x000fea0003800000 */
[----:B------:R-:W2:Y:S02]  /*1320*/  LDC.64 R90, c[0x0][0x5a8] ;  /* 0x00016a00ff5a7b82 */ /* 0x000ea40000000a00 */
[----:B--2---:R2:W5:Y:S01]  /*1330*/  LDG.E R90, desc[UR40][R90.64] ;  /* 0x000000285a5a7981 */ /* 0x004562000c1e1900 */
[----:B------:R-:W-:Y:S05]  /*1340*/  BRA `(.L_x_16) ;  /* 0x0000000000087947 */ /* 0x000fea0003800000 */
.L_x_17:
[----:B------:R-:W-:Y:S02]  /*1350*/  ULDC UR4, c[0x0][0x5a0] ;  /* 0x0001680000047ab9 */ /* 0x000fe40000000800 */
[----:B------:R-:W-:-:S07]  /*1360*/  IMAD.U32 R90, RZ, RZ, UR4 ;  /* 0x00000004ff5a7e24 */ /* 0x000fce000f8e00ff */
.L_x_16:
[----:B------:R-:W-:Y:S01]  /*1370*/  LOP3.LUT P1, RZ, R0, 0xff, RZ, 0xc0, !PT ;  /* 0x000000ff00ff7812 */ /* 0x000fe2000782c0ff */
[----:B------:R-:W-:Y:S01]  /*1380*/  UMOV UR42, URZ ;  /* 0x0000003f002a7c82 */ /* 0x000fe20008000000 */
[----:B------:R-:W-:-:S11]  /*1390*/  PLOP3.LUT P0, PT, PT, PT, PT, 0x80, 0x0 ;  /* 0x000000000000781c */ /* 0x000fd60003f0f070 */
[----:B------:R-:W-:Y:S05]  /*13a0*/  @!P1 BRA `(.L_x_18) ;  /* 0x0000003c00d09947 */ /* 0x000fea0003800000 */
[C---:B------:R-:W-:Y:S01]  /*13b0*/  IMAD.SHL.U32 R0, R18.reuse, 0x20, RZ ;  /* 0x0000002012007824 */ /* 0x040fe200078e00ff */
[----:B-1----:R-:W-:Y:S01]  /*13c0*/  SHF.R.U32.HI R4, RZ, 0x1, R18 ;  /* 0x00000001ff047819 */ /* 0x002fe20000011612 */
[C---:B------:R-:W-:Y:S01]  /*13d0*/  IMAD.SHL.U32 R5, R18.reuse, 0x10, RZ ;  /* 0x0000001012057824 */ /* 0x040fe200078e00ff */
[----:B------:R-:W-:Y:S01]  /*13e0*/  ULDC UR4, c[0x0][0x28c] ;  /* 0x0000a30000047ab9 */ /* 0x000fe20000000800 */
[----:B------:R-:W-:Y:S01]  /*13f0*/  IMAD.SHL.U32 R6, R18, 0x4, RZ ;  /* 0x0000000412067824 */ /* 0x000fe200078e00ff */
[----:B------:R-:W-:Y:S01]  /*1400*/  LOP3.LUT R3, R0, 0xc0, RZ, 0xc0, !PT ;  /* 0x000000c000037812 */ /* 0x000fe200078ec0ff */
[----:B------:R-:W-:Y:S01]  /*1410*/  UIADD3 UR4, UR4, 0x3f, URZ ;  /* 0x0000003f04047890 */ /* 0x000fe2000fffe03f */
[----:B------:R-:W-:Y:S01]  /*1420*/  LOP3.LUT R5, R5, 0xe00, RZ, 0xc0, !PT ;  /* 0x00000e0005057812 */ /* 0x000fe200078ec0ff */
[----:B------:R-:W-:Y:S01]  /*1430*/  IMAD.MOV.U32 R93, RZ, RZ, 0x10 ;  /* 0x00000010ff5d7424 */ /* 0x000fe200078e00ff */
[----:B------:R-:W-:Y:S01]  /*1440*/  LOP3.LUT R3, R3, 0x8, R4, 0xf8, !PT ;  /* 0x0000000803037812 */ /* 0x000fe200078ef804 */
[----:B------:R-:W-:Y:S01]  /*1450*/  USHF.R.S32.HI UR5, URZ, 0x1f, UR4 ;  /* 0x0000001f3f057899 */ /* 0x000fe20008011404 */
[----:B------:R-:W-:Y:S01]  /*1460*/  LOP3.LUT R5, R5, 0x20, R0, 0xf8, !PT ;  /* 0x0000002005057812 */ /* 0x000fe200078ef800 */
[--C-:B-----5:R-:W-:Y:S01]  /*1470*/  IMAD.MOV.U32 R96, RZ, RZ, R89.reuse ;  /* 0x000000ffff607224 */ /* 0x120fe200078e0059 */
[----:B------:R-:W-:Y:S01]  /*1480*/  LOP3.LUT R94, R18, 0xff, RZ, 0xc0, !PT ;  /* 0x000000ff125e7812 */ /* 0x000fe200078ec0ff */
[----:B------:R-:W-:Y:S01]  /*1490*/  ULEA.HI UR5, UR5, UR4, URZ, 0x6 ;  /* 0x0000000405057291 */ /* 0x000fe2000f8f303f */
[----:B------:R-:W-:Y:S01]  /*14a0*/  LOP3.LUT R3, R3, 0x18, R6, 0x78, !PT ;  /* 0x0000001803037812 */ /* 0x000fe200078e7806 */
[----:B------:R-:W-:Y:S01]  /*14b0*/  IMAD.MOV.U32 R99, RZ, RZ, R89 ;  /* 0x000000ffff637224 */ /* 0x000fe200078e0059 */
[----:B------:R-:W-:Y:S01]  /*14c0*/  LOP3.LUT R0, R5, 0x100, R0, 0xf8, !PT ;  /* 0x0000010005007812 */ /* 0x000fe200078ef800 */
[----:B------:R-:W-:Y:S01]  /*14d0*/  VIADD R94, R94, 0x1f ;  /* 0x0000001f5e5e7836 */ /* 0x000fe20000000000 */
[----:B------:R-:W-:Y:S01]  /*14e0*/  LOP3.LUT P0, RZ, R18, 0x4, RZ, 0xc0, !PT ;  /* 0x0000000412ff7812 */ /* 0x000fe2000780c0ff */
[----:B------:R-:W-:Y:S01]  /*14f0*/  ULDC.64 UR52, c[0x0][0x198] ;  /* 0x0000660000347ab9 */ /* 0x000fe20000000a00 */
[----:B--2---:R-:W-:Y:S01]  /*1500*/  LOP3.LUT R91, R0, R3, RZ, 0xfc, !PT ;  /* 0x00000003005b7212 */ /* 0x004fe200078efcff */
[----:B------:R-:W-:Y:S01]  /*1510*/  UMOV UR43, URZ ;  /* 0x0000003f002b7c82 */ /* 0x000fe20008000000 */
[----:B------:R-:W-:Y:S01]  /*1520*/  LOP3.LUT R101, R22, 0x1, RZ, 0xfc, !PT ;  /* 0x0000000116657812 */ /* 0x000fe200078efcff */
[----:B------:R-:W-:Y:S01]  /*1530*/  UMOV UR48, URZ ;  /* 0x0000003f00307c82 */ /* 0x000fe20008000000 */
[----:B------:R-:W-:Y:S01]  /*1540*/  LOP3.LUT R102, R19, 0x1, RZ, 0xfc, !PT ;  /* 0x0000000113667812 */ /* 0x000fe200078efcff */
[----:B------:R-:W-:Y:S01]  /*1550*/  USHF.R.S32.HI UR49, URZ, 0x6, UR5 ;  /* 0x000000063f317899 */ /* 0x000fe20008011405 */
[----:B------:R-:W-:Y:S01]  /*1560*/  MOV R92, 0x1 ;  /* 0x00000001005c7802 */ /* 0x000fe20000000f00 */
[----:B------:R-:W-:Y:S01]  /*1570*/  UMOV UR44, URZ ;  /* 0x0000003f002c7c82 */ /* 0x000fe20008000000 */
[C---:B------:R-:W-:Y:S01]  /*1580*/  PRMT R95, R88.reuse, 0x7610, R95 ;  /* 0x00007610585f7816 */ /* 0x040fe2000000005f */
[----:B------:R-:W-:Y:S01]  /*1590*/  UMOV UR42, URZ ;  /* 0x0000003f002a7c82 */ /* 0x000fe20008000000 */
[----:B------:R-:W-:-:S02]  /*15a0*/  PRMT R97, R88, 0x7610, R97 ;  /* 0x0000761058617816 */ /* 0x000fc40000000061 */
[----:B------:R-:W-:-:S07]  /*15b0*/  SEL R93, R93, 0xfffffff0, !P0 ;  /* 0xfffffff05d5d7807 */ /* 0x000fce0004000000 */
.L_x_93:
[----:B------:R-:W-:Y:S01]  /*15c0*/  LOP3.LUT R0, R18, 0x80, RZ, 0xc0, !PT ;  /* 0x0000008012007812 */ /* 0x000fe200078ec0ff */
[----:B-1----:R-:W1:Y:S01]  /*15d0*/  S2UR UR50, SR_CgaCtaId ;  /* 0x00000000003279c3 */ /* 0x002e620000008800 */
[----:B------:R-:W-:Y:S02]  /*15e0*/  UMOV UR51, 0x400 ;  /* 0x0000040000337882 */ /* 0x000fe40000000000 */
[----:B------:R-:W-:-:S06]  /*15f0*/  SHF.R.U32.HI R0, RZ, 0x7, R0 ;  /* 0x00000007ff007819 */ /* 0x000fcc0000011600 */
[----:B------:R-:W2:Y:S01]  /*1600*/  SHFL.IDX PT, R0, R0, RZ, 0x1f ;  /* 0x00001fff00007589 */ /* 0x000ea200000e0000 */
[----:B-1----:R-:W-:Y:S01]  /*1610*/  ULEA UR51, UR50, UR51, 0x18 ;  /* 0x0000003332337291 */ /* 0x002fe2000f8ec03f */
[----:B--2---:R-:W-:-:S13]  /*1620*/  R2UR UR4, R0 ;  /* 0x00000000000472ca */ /* 0x004fda00000e0000 */
[----:B------:R-:W-:-:S04]  /*1630*/  ULEA.HI UR5, UR4, UR4, URZ, 0x1 ;  /* 0x0000000404057291 */ /* 0x000fc8000f8f083f */
[----:B------:R-:W-:-:S04]  /*1640*/  ULOP3.LUT UR5, UR5, 0x7fffe, URZ, 0xc0, !UPT ;  /* 0x0007fffe05057892 */ /* 0x000fc8000f8ec03f */
[----:B------:R-:W-:-:S03]  /*1650*/  UIADD3 UR5, UR4, -UR5, URZ ;  /* 0x8000000504057290 */ /* 0x000fc6000fffe03f */
[----:B------:R-:W-:Y:S01]  /*1660*/  ULDC UR4, c[0x0][0x28c] ;  /* 0x0000a30000047ab9 */ /* 0x000fe20000000800 */
[----:B------:R-:W-:Y:S01]  /*1670*/  ULEA UR5, UR5, UR51, 0xd ;  /* 0x0000003305057291 */ /* 0x000fe2000f8e683f */
[----:B------:R-:W-:-:S03]  /*1680*/  ISETP.LT.AND P0, PT, RZ, UR4, PT ;  /* 0x00000004ff007c0c */ /* 0x000fc6000bf01270 */
[----:B------:R-:W-:-:S04]  /*1690*/  UIADD3 UR5, UR5, 0x8400, URZ ;  /* 0x0000840005057890 */ /* 0x000fc8000fffe03f */
[----:B------:R-:W-:-:S04]  /*16a0*/  USHF.R.U32.HI UR5, URZ, 0x4, UR5 ;  /* 0x000000043f057899 */ /* 0x000fc80008011605 */
[----:B------:R-:W-:-:S04]  /*16b0*/  ULOP3.LUT UR5, UR5, 0x3fff, URZ, 0xc0, !UPT ;  /* 0x00003fff05057892 */ /* 0x000fc8000f8ec03f */
[----:B------:R-:W-:Y:S01]  /*16c0*/  ULOP3.LUT UR45, UR5, 0x10000, URZ, 0xfc, !UPT ;  /* 0x00010000052d7892 */ /* 0x000fe2000f8efc3f */
[----:B------:R-:W-:Y:S11]  /*16d0*/  @P0 BRA `(.L_x_19) ;  /* 0x0000000000400947 */ /* 0x000ff60003800000 */
[----:B------:R-:W-:Y:S01]  /*16e0*/  MOV R0, 0x0 ;  /* 0x0000000000007802 */ /* 0x000fe20000000f00 */
[----:B------:R-:W-:Y:S01]  /*16f0*/  ULDC.64 UR4, c[0x4][0x70] ;  /* 0x01001c0000047ab9 */ /* 0x000fe20000000a00 */
[----:B------:R-:W-:Y:S01]  /*1700*/  ULDC.64 UR6, c[0x4][0x8] ;  /* 0x0100020000067ab9 */ /* 0x000fe20000000a00 */
[----:B------:R-:W-:Y:S01]  /*1710*/  IMAD.U32 R4, RZ, RZ, UR4 ;  /* 0x00000004ff047e24 */ /* 0x000fe2000f8e00ff */
[----:B------:R1:W2:Y:S01]  /*1720*/  LDC.64 R14, c[0x4][R0] ;  /* 0x01000000000e7b82 */ /* 0x0002a20000000a00 */
[----:B------:R-:W-:Y:S01]  /*1730*/  IMAD.U32 R5, RZ, RZ, UR5 ;  /* 0x00000005ff057e24 */ /* 0x000fe2000f8e00ff */
[----:B------:R-:W-:Y:S01]  /*1740*/  ULDC.64 UR4, c[0x4][0x78] ;  /* 0x01001e0000047ab9 */ /* 0x000fe20000000a00 */
[----:B------:R-:W-:Y:S01]  /*1750*/  IMAD.U32 R10, RZ, RZ, UR6 ;  /* 0x00000006ff0a7e24 */ /* 0x000fe2000f8e00ff */
[----:B------:R-:W-:Y:S01]  /*1760*/  MOV R11, UR7 ;  /* 0x00000007000b7c02 */ /* 0x000fe20008000f00 */
[----:B------:R-:W-:Y:S02]  /*1770*/  IMAD.U32 R6, RZ, RZ, UR4 ;  /* 0x00000004ff067e24 */ /* 0x000fe4000f8e00ff */
[----:B------:R-:W-:-:S02]  /*1780*/  IMAD.U32 R7, RZ, RZ, UR5 ;  /* 0x00000005ff077e24 */ /* 0x000fc4000f8e00ff */
[----:B------:R-:W-:Y:S02]  /*1790*/  IMAD.MOV.U32 R8, RZ, RZ, 0x1e1 ;  /* 0x000001e1ff087424 */ /* 0x000fe400078e00ff */
[----:B------:R-:W-:Y:S02]  /*17a0*/  IMAD.MOV.U32 R12, RZ, RZ, 0x1 ;  /* 0x00000001ff0c7424 */ /* 0x000fe400078e00ff */
[----:B-1----:R-:W-:-:S07]  /*17b0*/  IMAD.MOV.U32 R13, RZ, RZ, RZ ;  /* 0x000000ffff0d7224 */ /* 0x002fce00078e00ff */
[----:B------:R-:W-:-:S07]  /*17c0*/  LEPC R20, `(.L_x_19) ;  /* 0x000000001014794e */ /* 0x000fce0000000000 */
[----:B--2---:R-:W-:Y:S05]  /*17d0*/  CALL.ABS.NOINC R14 ;  /* 0x000000000e007343 */ /* 0x004fea0003c00000 */
.L_x_19:
[----:B------:R-:W-:-:S13]  /*17e0*/  ISETP.NE.AND P0, PT, R101, 0x3, PT ;  /* 0x000000036500780c */ /* 0x000fda0003f05270 */
[----:B------:R-:W-:Y:S05]  /*17f0*/  @!P0 BRA `(.L_x_20) ;  /* 0x0000000000048947 */ /* 0x000fea0003800000 */
[----:B------:R-:W-:Y:S01]  /*1800*/  BPT.TRAP 0x1 ;  /* 0x000000040000795c */ /* 0x000fe20000300000 */
.L_x_20:
[----:B------:R-:W-:Y:S02]  /*1810*/  IMAD.U32 R3, RZ, RZ, UR44 ;  /* 0x0000002cff037e24 */ /* 0x000fe4000f8e00ff */
[----:B------:R-:W-:-:S03]  /*1820*/  IMAD.U32 R0, RZ, RZ, UR48 ;  /* 0x00000030ff007e24 */ /* 0x000fc6000f8e00ff */
[----:B------:R-:W-:Y:S02]  /*1830*/  LEA R3, R3, UR51, 0x3 ;  /* 0x0000003303037c11 */ /* 0x000fe4000f8e18ff */
[----:B------:R-:W-:-:S04]  /*1840*/  SHF.L.U32 R0, R0, 0x1f, RZ ;  /* 0x0000001f00007819 */ /* 0x000fc800000006ff */
[----:B------:R1:W2:Y:S01]  /*1850*/  SYNCS.PHASECHK.TRANS64.TRYWAIT P1, [R3+URZ], R0 ;  /* 0x00000000030075a7 */ /* 0x0002a2000802017f */
[----:B------:R-:W-:Y:S05]  /*1860*/  @!P0 BRA `(.L_x_21) ;  /* 0x0000000000048947 */ /* 0x000fea0003800000 */
[----:B------:R-:W-:Y:S01]  /*1870*/  BPT.TRAP 0x1 ;  /* 0x000000040000795c */ /* 0x000fe20000300000 */
.L_x_21:
[----:B--2---:R-:W-:Y:S05]  /*1880*/  @P1 BRA `(.L_x_22) ;  /* 0x0000000000081947 */ /* 0x004fea0003800000 */
[----:B------:R-:W2:Y:S02]  /*1890*/  SYNCS.PHASECHK.TRANS64.TRYWAIT P1, [R3+URZ], R0 ;  /* 0x00000000030075a7 */ /* 0x000ea4000802017f */
[----:B--2---:R-:W-:Y:S05]  /*18a0*/  @!P1 BRA `(.L_x_23) ;  /* 0x00000064008c9947 */ /* 0x004fea0003800000 */
.L_x_22:
[----:B------:R-:W-:-:S04]  /*18b0*/  UISETP.LT.AND UP0, UPT, UR49, 0x1, UPT ;  /* 0x000000013100788c */ /* 0x000fc8000bf01270 */
[----:B------:R-:W-:-:S06]  /*18c0*/  USEL UR4, UR49, 0x1, UP0 ;  /* 0x0000000131047887 */ /* 0x000fcc0008000000 */
[----:B-12---:R-:W-:Y:S01]  /*18d0*/  IMAD.U32 R0, RZ, RZ, UR4 ;  /* 0x00000004ff007e24 */ /* 0x006fe2000f8e00ff */
[----:B------:R-:W-:Y:S05]  /*18e0*/  WARPSYNC.ALL ;  /* 0x0000000000007948 */ /* 0x000fea0003800000 */
[----:B------:R-:W-:-:S04]  /*18f0*/  IADD3 R0, -R0, UR49, RZ ;  /* 0x0000003100007c10 */ /* 0x000fc8000fffe1ff */
[----:B------:R-:W-:Y:S01]  /*1900*/  ISETP.GE.AND P1, PT, R0, 0x1, PT ;  /* 0x000000010000780c */ /* 0x000fe20003f26270 */
[----:B------:R-:W-:Y:S01]  /*1910*/  UIADD3 UR4, UR51, 0x20400, URZ ;  /* 0x0002040033047890 */ /* 0x000fe2000fffe03f */
[----:B------:R-:W-:Y:S01]  /*1920*/  WARPGROUP.ARRIVE ;  /* 0x00000000000079c5 */ /* 0x000fe20000000000 */
[----:B------:R-:W-:Y:S02]  /*1930*/  ULEA UR9, UR44, UR45, 0xa ;  /* 0x0000002d2c097291 */ /* 0x000fe4000f8e503f */
[----:B------:R-:W-:Y:S01]  /*1940*/  USHF.R.U32.HI UR4, URZ, 0x4, UR4 ;  /* 0x000000043f047899 */ /* 0x000fe20008011604 */
[----:B------:R-:W-:Y:S01]  /*1950*/  UMOV UR5, 0x40000040 ;  /* 0x4000004000057882 */ /* 0x000fe20000000000 */
[----:B------:R-:W-:Y:S02]  /*1960*/  UMOV UR7, 0x40000040 ;  /* 0x4000004000077882 */ /* 0x000fe40000000000 */
[----:B------:R-:W-:-:S04]  /*1970*/  ULOP3.LUT UR4, UR4, 0x3fff, URZ, 0xc0, !UPT ;  /* 0x00003fff04047892 */ /* 0x000fc8000f8ec03f */
[----:B------:R-:W-:-:S03]  /*1980*/  ULOP3.LUT UR8, UR4, 0x10000, URZ, 0xfc, !UPT ;  /* 0x0001000004087892 */ /* 0x000fc6000f8efc3f */
[----:B------:R-:W-:Y:S01]  /*1990*/  UMOV UR4, UR9 ;  /* 0x0000000900047c82 */ /* 0x000fe20008000000 */
[----:B------:R-:W-:-:S07]  /*19a0*/  ULEA UR10, UR44, UR8, 0xa ;  /* 0x000000082c0a7291 */ /* 0x000fce000f8e503f */
[----:B------:R-:W-:Y:S02]  /*19b0*/  UMOV UR6, UR10 ;  /* 0x0000000a00067c82 */ /* 0x000fe40008000000 */
[----:B------:R-:W-:Y:S01]  /*19c0*/  HGMMA.64x128x16.F32.BF16 R24, gdesc[UR4], RZ, !UPT, gsb0 ;  /* 0x01e00000041879f0 */ /* 0x000fe2000c0018ff */
[----:B------:R-:W-:Y:S02]  /*19d0*/  UIADD3 UR4, UR9, 0x2, URZ ;  /* 0x0000000209047890 */ /* 0x000fe4000fffe03f */
[----:B------:R-:W-:Y:S01]  /*19e0*/  UIADD3 UR6, UR10, 0x2, URZ ;  /* 0x000000020a067890 */ /* 0x000fe2000fffe03f */
[----:B------:R-:W-:Y:S01]  /*19f0*/  UMOV UR5, 0x40000040 ;  /* 0x4000004000057882 */ /* 0x000fe20000000000 */
[----:B------:R-:W-:Y:S01]  /*1a00*/  UMOV UR7, 0x40000040 ;  /* 0x4000004000077882 */ /* 0x000fe20000000000 */
[----:B------:R-:W-:Y:S02]  /*1a10*/  WARPGROUP.DEPBAR.LE gsb0, 0x0 ;  /* 0x00008000000079c5 */ /* 0x000fe40000010000 */
[----:B------:R-:W-:-:S06]  /*1a20*/  WARPGROUP.ARRIVE ;  /* 0x00000000000079c5 */ /* 0x000fcc0000000000 */
[----:B------:R-:W-:Y:S01]  /*1a30*/  HGMMA.64x128x16.F32.BF16 R24, gdesc[UR4], R24, gsb0 ;  /* 0x01e00000041879f0 */ /* 0x000fe20008001818 */
        /* <DEDUP_REMOVED lines=13> */
[----:B------:R-:W-:Y:S03]  /*1b10*/  HGMMA.64x128x16.F32.BF16 R24, gdesc[UR4], R24, gsb0 ;  /* 0x01e00000041879f0 */ /* 0x000fe60008001818 */
[----:B------:R-:W-:Y:S02]  /*1b20*/  WARPGROUP.DEPBAR.LE gsb0, 0x0 ;  /* 0x00008000000079c5 */ /* 0x000fe40000010000 */
[----:B------:R-:W-:Y:S05]  /*1b30*/  @!P1 BRA `(.L_x_24) ;  /* 0x00000004000c9947 */ /* 0x000fea0003800000 */
[----:B------:R-:W-:Y:S02]  /*1b40*/  UIADD3 UR4, UR44, 0x1, URZ ;  /* 0x000000012c047890 */ /* 0x000fe4000fffe03f */
[----:B------:R-:W-:Y:S02]  /*1b50*/  UMOV UR10, UR44 ;  /* 0x0000002c000a7c82 */ /* 0x000fe40008000000 */
[----:B------:R-:W-:-:S04]  /*1b60*/  UISETP.NE.AND UP0, UPT, UR4, 0x6, UPT ;  /* 0x000000060400788c */ /* 0x000fc8000bf05270 */
[----:B------:R-:W-:Y:S02]  /*1b70*/  USEL UR5, URZ, 0x1, UP0 ;  /* 0x000000013f057887 */ /* 0x000fe40008000000 */
[----:B------:R-:W-:Y:S02]  /*1b80*/  USEL UR9, UR4, URZ, UP0 ;  /* 0x0000003f04097287 */ /* 0x000fe40008000000 */
[----:B------:R-:W-:-:S06]  /*1b90*/  ULOP3.LUT UR5, UR48, UR5, URZ, 0x3c, !UPT ;  /* 0x0000000530057292 */ /* 0x000fcc000f8e3c3f */
[----:B------:R-:W-:-:S07]  /*1ba0*/  IMAD.U32 R5, RZ, RZ, UR5 ;  /* 0x00000005ff057e24 */ /* 0x000fce000f8e00ff */
.L_x_31:
[----:B-12---:R-:W-:Y:S05]  /*1bb0*/  @!P0 BRA `(.L_x_25) ;  /* 0x0000000000048947 */ /* 0x006fea0003800000 */
[----:B------:R-:W-:Y:S01]  /*1bc0*/  BPT.TRAP 0x1 ;  /* 0x000000040000795c */ /* 0x000fe20000300000 */
.L_x_25:
[----:B------:R-:W-:Y:S01]  /*1bd0*/  ULEA UR4, UR9, UR51, 0x3 ;  /* 0x0000003309047291 */ /* 0x000fe2000f8e183f */
[----:B------:R-:W-:-:S08]  /*1be0*/  SHF.L.U32 R3, R5, 0x1f, RZ ;  /* 0x0000001f05037819 */ /* 0x000fd000000006ff */
[----:B------:R1:W2:Y:S01]  /*1bf0*/  SYNCS.PHASECHK.TRANS64.TRYWAIT P1, [UR4], R3 ;  /* 0x00000003ff0075a7 */ /* 0x0002a20008020144 */
[----:B------:R-:W-:Y:S05]  /*1c00*/  @!P0 BRA `(.L_x_26) ;  /* 0x0000000000048947 */ /* 0x000fea0003800000 */
[----:B------:R-:W-:Y:S01]  /*1c10*/  BPT.TRAP 0x1 ;  /* 0x000000040000795c */ /* 0x000fe20000300000 */
.L_x_26:
[----:B--2---:R-:W-:Y:S05]  /*1c20*/  @P1 BRA `(.L_x_27) ;  /* 0x0000000000081947 */ /* 0x004fea0003800000 */
[----:B------:R-:W2:Y:S02]  /*1c30*/  SYNCS.PHASECHK.TRANS64.TRYWAIT P1, [UR4], R3 ;  /* 0x00000003ff0075a7 */ /* 0x000ea40008020144 */
[----:B--2---:R-:W-:Y:S05]  /*1c40*/  @!P1 BRA `(.L_x_28) ;  /* 0x0000006000b89947 */ /* 0x004fea0003800000 */
.L_x_27:
[----:B------:R-:W-:Y:S01]  /*1c50*/  ULEA UR11, UR9, UR45, 0xa ;  /* 0x0000002d090b7291 */ /* 0x000fe2000f8e503f */
[----:B------:R-:W-:Y:S01]  /*1c60*/  WARPGROUP.ARRIVE ;  /* 0x00000000000079c5 */ /* 0x000fe20000000000 */
[----:B------:R-:W-:Y:S01]  /*1c70*/  ULEA UR12, UR9, UR8, 0xa ;  /* 0x00000008090c7291 */ /* 0x000fe2000f8e503f */
[----:B------:R-:W-:Y:S01]  /*1c80*/  UMOV UR5, 0x40000040 ;  /* 0x4000004000057882 */ /* 0x000fe20000000000 */
[----:B------:R-:W-:-:S03]  /*1c90*/  UMOV UR7, 0x40000040 ;  /* 0x4000004000077882 */ /* 0x000fc60000000000 */
[----:B------:R-:W-:Y:S02]  /*1ca0*/  UMOV UR4, UR11 ;  /* 0x0000000b00047c82 */ /* 0x000fe40008000000 */
[----:B------:R-:W-:Y:S02]  /*1cb0*/  UMOV UR6, UR12 ;  /* 0x0000000c00067c82 */ /* 0x000fe40008000000 */
[----:B------:R-:W-:Y:S01]  /*1cc0*/  HGMMA.64x128x16.F32.BF16 R24, gdesc[UR4], R24, gsb0 ;  /* 0x01e00000041879f0 */ /* 0x000fe20008001818 */
[----:B------:R-:W-:Y:S02]  /*1cd0*/  UIADD3 UR4, UR11, 0x2, URZ ;  /* 0x000000020b047890 */ /* 0x000fe4000fffe03f */
[----:B------:R-:W-:Y:S01]  /*1ce0*/  UIADD3 UR6, UR12, 0x2, URZ ;  /* 0x000000020c067890 */ /* 0x000fe2000fffe03f */
[----:B------:R-:W-:Y:S01]  /*1cf0*/  UMOV UR5, 0x40000040 ;  /* 0x4000004000057882 */ /* 0x000fe20000000000 */
[----:B------:R-:W-:Y:S01]  /*1d00*/  UMOV UR7, 0x40000040 ;  /* 0x4000004000077882 */ /* 0x000fe20000000000 */
[----:B------:R-:W-:-:S02]  /*1d10*/  WARPGROUP.DEPBAR.LE gsb0, 0x0 ;  /* 0x00008000000079c5 */ /* 0x000fc40000010000 */
        /* <DEDUP_REMOVED lines=18> */
[----:B------:R-:W-:Y:S01]  /*1e40*/  BPT.TRAP 0x1 ;  /* 0x000000040000795c */ /* 0x000fe20000300000 */
.L_x_29:
[----:B------:R-:W-:Y:S01]  /*1e50*/  ULEA UR4, UR10, UR51, 0x3 ;  /* 0x000000330a047291 */ /* 0x000fe2000f8e183f */
[----:B------:R-:W-:-:S03]  /*1e60*/  ISETP.GT.U32.AND P1, PT, R22, 0x1, PT ;  /* 0x000000011600780c */ /* 0x000fc60003f24070 */
[----:B------:R-:W-:-:S04]  /*1e70*/  UIADD3 UR4, UR4, 0x30, URZ ;  /* 0x0000003004047890 */ /* 0x000fc8000fffe03f */
[----:B------:R-:W-:-:S09]  /*1e80*/  UPRMT UR4, URZ, 0x654, UR4 ;  /* 0x000006543f047896 */ /* 0x000fd20008000004 */
[----:B------:R-:W-:Y:S01]  /*1e90*/  SYNCS.ARRIVE.TRANS64.RED.A1T0 RZ, [UR4], RZ ;  /* 0x000000ffffff79a7 */ /* 0x000fe20008100404 */
[----:B------:R-:W-:Y:S05]  /*1ea0*/  @P1 BRA `(.L_x_30) ;  /* 0x0000000000041947 */ /* 0x000fea0003800000 */
[----:B------:R-:W-:Y:S01]  /*1eb0*/  BPT.TRAP 0x1 ;  /* 0x000000040000795c */ /* 0x000fe20000300000 */
.L_x_30:
[----:B------:R-:W-:Y:S01]  /*1ec0*/  UIADD3 UR9, UR9, 0x1, URZ ;  /* 0x0000000109097890 */ /* 0x000fe2000fffe03f */
[C---:B------:R-:W-:Y:S01]  /*1ed0*/  ISETP.GT.AND P1, PT, R0.reuse, 0x1, PT ;  /* 0x000000010000780c */ /* 0x040fe20003f24270 */
[----:B------:R-:W-:Y:S01]  /*1ee0*/  UIADD3 UR10, UR10, 0x1, URZ ;  /* 0x000000010a0a7890 */ /* 0x000fe2000fffe03f */
[----:B------:R-:W-:Y:S01]  /*1ef0*/  VIADD R0, R0, 0xffffffff ;  /* 0xffffffff00007836 */ /* 0x000fe20000000000 */
[----:B------:R-:W-:Y:S02]  /*1f00*/  UISETP.NE.AND UP0, UPT, UR9, 0x6, UPT ;  /* 0x000000060900788c */ /* 0x000fe4000bf05270 */
[----:B------:R-:W-:Y:S02]  /*1f10*/  UISETP.NE.AND UP1, UPT, UR10, 0x6, UPT ;  /* 0x000000060a00788c */ /* 0x000fe4000bf25270 */
[----:B------:R-:W-:Y:S02]  /*1f20*/  USEL UR4, URZ, 0x1, UP0 ;  /* 0x000000013f047887 */ /* 0x000fe40008000000 */
[----:B------:R-:W-:-:S02]  /*1f30*/  USEL UR9, UR9, URZ, UP0 ;  /* 0x0000003f09097287 */ /* 0x000fc40008000000 */
[----:B------:R-:W-:Y:S02]  /*1f40*/  USEL UR10, UR10, URZ, UP1 ;  /* 0x0000003f0a0a7287 */ /* 0x000fe40008800000 */
[----:B------:R-:W-:Y:S01]  /*1f50*/  LOP3.LUT R5, R5, UR4, RZ, 0x3c, !PT ;  /* 0x0000000405057c12 */ /* 0x000fe2000f8e3cff */
[----:B------:R-:W-:Y:S09]  /*1f60*/  @P1 BRA `(.L_x_31) ;  /* 0xfffffffc00101947 */ /* 0x000ff2000383ffff */
.L_x_24:
[----:B------:R-:W3:Y:S02]  /*1f70*/  LDC R0, c[0x0][0x28c] ;  /* 0x0000a300ff007b82 */ /* 0x000ee40000000800 */
[----:B---3--:R-:W-:-:S13]  /*1f80*/  ISETP.GE.AND P1, PT, R0, 0x1, PT ;  /* 0x000000010000780c */ /* 0x008fda0003f26270 */
[----:B------:R-:W-:Y:S05]  /*1f90*/  @!P1 BRA `(.L_x_32) ;  /* 0x00000000003c9947 */ /* 0x000fea0003800000 */
[----:B------:R-:W-:Y:S05]  /*1fa0*/  @!P0 BRA `(.L_x_33) ;  /* 0x0000000000048947 */ /* 0x000fea0003800000 */
[----:B------:R-:W-:Y:S01]  /*1fb0*/  BPT.TRAP 0x1 ;  /* 0x000000040000795c */ /* 0x000fe20000300000 */
.L_x_33:
[----:B------:R-:W-:Y:S01]  /*1fc0*/  UISETP.LT.AND UP0, UPT, UR49, 0x1, UPT ;  /* 0x000000013100788c */ /* 0x000fe2000bf01270 */
[----:B------:R-:W-:-:S03]  /*1fd0*/  ISETP.GT.U32.AND P0, PT, R22, 0x1, PT ;  /* 0x000000011600780c */ /* 0x000fc60003f04070 */
[----:B------:R-:W-:-:S04]  /*1fe0*/  USEL UR6, UR49, 0x1, UP0 ;  /* 0x0000000131067887 */ /* 0x000fc80008000000 */
[----:B------:R-:W-:-:S04]  /*1ff0*/  UIADD3 UR6, UR44, UR49, -UR6 ;  /* 0x000000312c067290 */ /* 0x000fc8000fffe806 */
[----:B------:R-:W-:-:S04]  /*2000*/  UIMAD.WIDE.U32 UR4, UR6, -0x55555555, URZ ;  /* 0xaaaaaaab060478a5 */ /* 0x000fc8000f8e003f */
[----:B------:R-:W-:-:S04]  /*2010*/  USHF.R.U32.HI UR4, URZ, 0x2, UR5 ;  /* 0x000000023f047899 */ /* 0x000fc80008011605 */
[----:B------:R-:W-:-:S04]  /*2020*/  UIMAD UR6, UR4, -0x6, UR6 ;  /* 0xfffffffa040678a4 */ /* 0x000fc8000f8e0206 */
[----:B------:R-:W-:-:S04]  /*2030*/  ULEA UR6, UR6, UR51, 0x3 ;  /* 0x0000003306067291 */ /* 0x000fc8000f8e183f */
[----:B------:R-:W-:-:S04]  /*2040*/  UIADD3 UR6, UR6, 0x30, URZ ;  /* 0x0000003006067890 */ /* 0x000fc8000fffe03f */
[----:B------:R-:W-:-:S09]  /*2050*/  UPRMT UR6, URZ, 0x654, UR6 ;  /* 0x000006543f067896 */ /* 0x000fd20008000006 */
[----:B------:R-:W-:Y:S01]  /*2060*/  SYNCS.ARRIVE.TRANS64.RED.A1T0 RZ, [UR6], RZ ;  /* 0x000000ffffff79a7 */ /* 0x000fe20008100406 */
[----:B------:R-:W-:Y:S05]  /*2070*/  @P0 BRA `(.L_x_32) ;  /* 0x0000000000040947 */ /* 0x000fea0003800000 */
[----:B------:R-:W-:Y:S01]  /*2080*/  BPT.TRAP 0x1 ;  /* 0x000000040000795c */ /* 0x000fe20000300000 */
.L_x_32:
[----:B------:R-:W-:Y:S01]  /*2090*/  UIADD3 UR6, UR51, 0x200, URZ ;  /* 0x0000020033067890 */ /* 0x000fe2000fffe03f */
[----:B------:R-:W-:Y:S01]  /*20a0*/  R2UR UR46, R100 ;  /* 0x00000000642e72ca */ /* 0x000fe200000e0000 */
[----:B------:R-:W-:Y:S01]  /*20b0*/  UIADD3 UR54, UR49, UR44, URZ ;  /* 0x0000002c31367290 */ /* 0x000fe2000fffe03f */
[----:B------:R-:W-:Y:S01]  /*20c0*/  R2UR UR45, R98 ;  /* 0x00000000622d72ca */ /* 0x000fe200000e0000 */
[----:B------:R-:W-:Y:S02]  /*20d0*/  UISETP.GE.U32.AND UP1, UPT, UR49, 0x6, UPT ;  /* 0x000000063100788c */ /* 0x000fe4000bf26070 */
[----:B------:R-:W-:Y:S02]  /*20e0*/  ULOP3.LUT UP2, URZ, UR6, 0x1bf, URZ, 0xc0, !UPT ;  /* 0x000001bf063f7892 */ /* 0x000fe4000f84c03f */
[----:B------:R-:W-:-:S04]  /*20f0*/  UISETP.GT.U32.AND UP0, UPT, UR54, 0x5, UPT ;  /* 0x000000053600788c */ /* 0x000fc8000bf04070 */
[----:B------:R-:W-:Y:S01]  /*2100*/  UISETP.LT.U32.AND UP0, UPT, UR49, 0x6, UP0 ;  /* 0x000000063100788c */ /* 0x000fe20008701070 */
[----:B------:R-:W-:Y:S01]  /*2110*/  PLOP3.LUT P0, PT, PT, PT, UP2, 0x80, 0x0 ;  /* 0x000000000000781c */ /* 0x000fe20003f0f028 */
[----:B------:R-:W-:Y:S02]  /*2120*/  USHF.L.U32 UR46, UR46, 0x7, URZ ;  /* 0x000000072e2e7899 */ /* 0x000fe4000800063f */
[----:B------:R-:W-:Y:S02]  /*2130*/  @UP1 UIMAD.WIDE.U32 UR4, UR54, -0x55555555, URZ ;  /* 0xaaaaaaab360418a5 */ /* 0x000fe4000f8e003f */
[----:B------:R-:W-:Y:S02]  /*2140*/  USEL UR6, URZ, 0x1, !UP0 ;  /* 0x000000013f067887 */ /* 0x000fe4000c000000 */
[----:B------:R-:W-:Y:S02]  /*2150*/  @UP1 USHF.R.U32.HI UR4, URZ, 0x2, UR5 ;  /* 0x000000023f041899 */ /* 0x000fe40008011605 */
[----:B------:R-:W-:-:S02]  /*2160*/  ULOP3.LUT UR48, UR48, UR6, URZ, 0x3c, !UPT ;  /* 0x0000000630307292 */ /* 0x000fc4000f8e3c3f */
[----:B------:R-:W-:Y:S02]  /*2170*/  USHF.L.U32 UR45, UR45, 0x7, URZ ;  /* 0x000000072d2d7899 */ /* 0x000fe4000800063f */
[----:B------:R-:W-:Y:S01]  /*2180*/  @UP1 ULOP3.LUT UR48, UR48, 0x1, UR4, 0x78, !UPT ;  /* 0x0000000130301892 */ /* 0x000fe2000f8e7804 */
[----:B------:R-:W-:Y:S11]  /*2190*/  @!P0 BRA `(.L_x_34) ;  /* 0x00000000007c8947 */ /* 0x000ff60003800000 */
[----:B------:R-:W-:Y:S01]  /*21a0*/  MOV R23, 0x0 ;  /* 0x0000000000177802 */ /* 0x000fe20000000f00 */
[----:B------:R-:W-:Y:S01]  /*21b0*/  ULDC.64 UR4, c[0x4][0x80] ;  /* 0x0100200000047ab9 */ /* 0x000fe20000000a00 */
[----:B------:R-:W-:Y:S01]  /*21c0*/  ULDC.64 UR6, c[0x4][0x10] ;  /* 0x0100040000067ab9 */ /* 0x000fe20000000a00 */
[----:B--2---:R-:W-:Y:S01]  /*21d0*/  MOV R4, UR4 ;  /* 0x0000000400047c02 */ /* 0x004fe20008000f00 */
[----:B------:R2:W3:Y:S01]  /*21e0*/  LDC.64 R14, c[0x4][R23] ;  /* 0x01000000170e7b82 */ /* 0x0004e20000000a00 */
[----:B------:R-:W-:Y:S01]  /*21f0*/  IMAD.U32 R5, RZ, RZ, UR5 ;  /* 0x00000005ff057e24 */ /* 0x000fe2000f8e00ff */
[----:B------:R-:W-:Y:S01]  /*2200*/  ULDC.64 UR4, c[0x4][0x88] ;  /* 0x0100220000047ab9 */ /* 0x000fe20000000a00 */
[----:B------:R-:W-:Y:S01]  /*2210*/  IMAD.U32 R10, RZ, RZ, UR6 ;  /* 0x00000006ff0a7e24 */ /* 0x000fe2000f8e00ff */
[----:B------:R-:W-:Y:S01]  /*2220*/  MOV R13, RZ ;  /* 0x000000ff000d7202 */ /* 0x000fe20000000f00 */
[----:B------:R-:W-:Y:S02]  /*2230*/  IMAD.U32 R6, RZ, RZ, UR4 ;  /* 0x00000004ff067e24 */ /* 0x000fe4000f8e00ff */
[----:B------:R-:W-:-:S02]  /*2240*/  IMAD.U32 R7, RZ, RZ, UR5 ;  /* 0x00000005ff077e24 */ /* 0x000fc4000f8e00ff */
[----:B------:R-:W-:Y:S02]  /*2250*/  IMAD.U32 R11, RZ, RZ, UR7 ;  /* 0x00000007ff0b7e24 */ /* 0x000fe4000f8e00ff */
[----:B------:R-:W-:Y:S02]  /*2260*/  IMAD.MOV.U32 R8, RZ, RZ, 0x70 ;  /* 0x00000070ff087424 */ /* 0x000fe400078e00ff */
[----:B--2---:R-:W-:-:S07]  /*2270*/  IMAD.MOV.U32 R12, RZ, RZ, 0x1 ;  /* 0x00000001ff0c7424 */ /* 0x004fce00078e00ff */
[----:B------:R-:W-:-:S07]  /*2280*/  LEPC R20, `(.L_x_35) ;  /* 0x000000001014794e */ /* 0x000fce0000000000 */
[----:B-1-3--:R-:W-:Y:S05]  /*2290*/  CALL.ABS.NOINC R14 ;  /* 0x000000000e007343 */ /* 0x00afea0003c00000 */
.L_x_35:
[----:B------:R1:W2:Y:S01]  /*22a0*/  LDC.64 R14, c[0x4][R23] ;  /* 0x01000000170e7b82 */ /* 0x0002a20000000a00 */
[----:B------:R-:W-:Y:S01]  /*22b0*/  ULDC.64 UR4, c[0x4][0x80] ;  /* 0x0100200000047ab9 */ /* 0x000fe20000000a00 */
[----:B------:R-:W-:Y:S01]  /*22c0*/  ULDC.64 UR6, c[0x4][0x10] ;  /* 0x0100040000067ab9 */ /* 0x000fe20000000a00 */
[----:B------:R-:W-:Y:S01]  /*22d0*/  IMAD.U32 R4, RZ, RZ, UR4 ;  /* 0x00000004ff047e24 */ /* 0x000fe2000f8e00ff */
[----:B------:R-:W-:Y:S01]  /*22e0*/  MOV R12, 0x1 ;  /* 0x00000001000c7802 */ /* 0x000fe20000000f00 */
[----:B------:R-:W-:Y:S01]  /*22f0*/  IMAD.U32 R5, RZ, RZ, UR5 ;  /* 0x00000005ff057e24 */ /* 0x000fe2000f8e00ff */
[----:B------:R-:W-:Y:S01]  /*2300*/  ULDC.64 UR4, c[0x4][0x88] ;  /* 0x0100220000047ab9 */ /* 0x000fe20000000a00 */
[----:B------:R-:W-:Y:S02]  /*2310*/  IMAD.U32 R10, RZ, RZ, UR6 ;  /* 0x00000006ff0a7e24 */ /* 0x000fe4000f8e00ff */
[----:B------:R-:W-:Y:S02]  /*2320*/  IMAD.U32 R6, RZ, RZ, UR4 ;  /* 0x00000004ff067e24 */ /* 0x000fe4000f8e00ff */
[----:B------:R-:W-:-:S02]  /*2330*/  IMAD.U32 R7, RZ, RZ, UR5 ;  /* 0x00000005ff077e24 */ /* 0x000fc4000f8e00ff */
[----:B------:R-:W-:Y:S02]  /*2340*/  IMAD.U32 R11, RZ, RZ, UR7 ;  /* 0x00000007ff0b7e24 */ /* 0x000fe4000f8e00ff */
[----:B------:R-:W-:Y:S02]  /*2350*/  IMAD.MOV.U32 R8, RZ, RZ, 0x70 ;  /* 0x00000070ff087424 */ /* 0x000fe400078e00ff */
[----:B-1----:R-:W-:-:S07]  /*2360*/  IMAD.MOV.U32 R13, RZ, RZ, RZ ;  /* 0x000000ffff0d7224 */ /* 0x002fce00078e00ff */
[----:B------:R-:W-:-:S07]  /*2370*/  LEPC R20, `(.L_x_34) ;  /* 0x000000001014794e */ /* 0x000fce0000000000 */
[----:B--2---:R-:W-:Y:S05]  /*2380*/  CALL.ABS.NOINC R14 ;  /* 0x000000000e007343 */ /* 0x004fea0003c00000 */
.L_x_34:
[----:B--2---:R-:W2:Y:S01]  /*2390*/  LDC R4, c[0x0][0x288] ;  /* 0x0000a200ff047b82 */ /* 0x004ea20000000800 */
[----:B------:R-:W-:Y:S01]  /*23a0*/  ULDC.64 UR4, c[0x0][0x590] ;  /* 0x0001640000047ab9 */ /* 0x000fe20000000a00 */
[----:B------:R-:W-:Y:S01]  /*23b0*/  SHF.R.U32.HI R0, RZ, 0x2, R18 ;  /* 0x00000002ff007819 */ /* 0x000fe20000011612 */
[----:B------:R-:W-:Y:S01]  /*23c0*/  IMAD.U32 R105, RZ, RZ, UR4 ;  /* 0x00000004ff697e24 */ /* 0x000fe2000f8e00ff */
[C---:B------:R-:W-:Y:S01]  /*23d0*/  LOP3.LUT R6, R18.reuse, 0xe0, RZ, 0xc0, !PT ;  /* 0x000000e012067812 */ /* 0x040fe200078ec0ff */
[----:B------:R-:W-:Y:S01]  /*23e0*/  IMAD.U32 R107, RZ, RZ, UR5 ;  /* 0x00000005ff6b7e24 */ /* 0x000fe2000f8e00ff */
[----:B-1----:R-:W-:Y:S01]  /*23f0*/  LOP3.LUT R3, R18, 0x3, RZ, 0xc0, !PT ;  /* 0x0000000312037812 */ /* 0x002fe200078ec0ff */
[----:B------:R-:W-:Y:S01]  /*2400*/  ULDC UR4, c[0x0][0x284] ;  /* 0x0000a10000047ab9 */ /* 0x000fe20000000800 */
[----:B------:R-:W-:Y:S02]  /*2410*/  ISETP.NE.U32.AND P0, PT, R105, RZ, PT ;  /* 0x000000ff6900720c */ /* 0x000fe40003f05070 */
[----:B------:R-:W-:-:S02]  /*2420*/  LOP3.LUT R7, R0, 0x7, RZ, 0xc0, !PT ;  /* 0x0000000700077812 */ /* 0x000fc400078ec0ff */
[----:B------:R-:W-:Y:S02]  /*2430*/  ISETP.NE.AND.EX P0, PT, R107, RZ, PT, P0 ;  /* 0x000000ff6b00720c */ /* 0x000fe40003f05300 */
[----:B------:R-:W-:Y:S01]  /*2440*/  SHF.R.U32.HI R0, RZ, 0x1, R6 ;  /* 0x00000001ff007819 */ /* 0x000fe20000011606 */
[----:B--2---:R-:W-:-:S03]  /*2450*/  IMAD R5, R3, -0x2, R4 ;  /* 0xfffffffe03057824 */ /* 0x004fc600078e0204 */
[----:B------:R-:W-:Y:S01]  /*2460*/  IADD3 R3, -R0, UR4, -R7 ;  /* 0x0000000400037c10 */ /* 0x000fe2000fffe907 */
[----:B------:R-:W-:-:S04]  /*2470*/  IMAD R98, R98, -0x80, R5 ;  /* 0xffffff8062627824 */ /* 0x000fc800078e0205 */
[----:B------:R-:W-:Y:S02]  /*2480*/  IMAD R100, R100, -0x80, R3 ;  /* 0xffffff8064647824 */ /* 0x000fe400078e0203 */
[----:B------:R-:W-:Y:S05]  /*2490*/  @!P0 BRA `(.L_x_36) ;  /* 0x0000000000548947 */ /* 0x000fea0003800000 */
[----:B------:R-:W-:Y:S02]  /*24a0*/  ULDC.64 UR4, c[0x0][0x588] ;  /* 0x0001620000047ab9 */ /* 0x000fe40000000a00 */
[----:B------:R-:W-:-:S04]  /*24b0*/  ISETP.NE.U32.AND P1, PT, RZ, UR4, PT ;  /* 0x00000004ff007c0c */ /* 0x000fc8000bf25070 */
[----:B------:R-:W-:-:S13]  /*24c0*/  ISETP.NE.AND.EX P1, PT, RZ, UR5, PT, P1 ;  /* 0x00000005ff007c0c */ /* 0x000fda000bf25310 */
[----:B------:R-:W-:Y:S05]  /*24d0*/  @!P1 BRA `(.L_x_37) ;  /* 0x0000000000289947 */ /* 0x000fea0003800000 */
[----:B------:R-:W1:Y:S01]  /*24e0*/  LDC.64 R4, c[0x0][0x588] ;  /* 0x00016200ff047b82 */ /* 0x000e620000000a00 */
[----:B------:R-:W-:-:S04]  /*24f0*/  IMAD R3, R105, UR47, RZ ;  /* 0x0000002f69037c24 */ /* 0x000fc8000f8e02ff */
[----:B-1----:R-:W-:-:S05]  /*2500*/  IMAD.WIDE R4, R3, 0x4, R4 ;  /* 0x0000000403047825 */ /* 0x002fca00078e0204 */
[----:B------:R-:W2:Y:S01]  /*2510*/  LDG.E R89, desc[UR40][R4.64] ;  /* 0x0000002804597981 */ /* 0x000ea2000c1e1900 */
[----:B------:R-:W-:Y:S02]  /*2520*/  IMAD.MOV.U32 R88, RZ, RZ, 0x1 ;  /* 0x00000001ff587424 */ /* 0x000fe400078e00ff */
[----:B------:R-:W-:Y:S02]  /*2530*/  IMAD.MOV.U32 R95, RZ, RZ, 0x1 ;  /* 0x00000001ff5f7424 */ /* 0x000fe400078e00ff */
[----:B------:R-:W-:Y:S02]  /*2540*/  IMAD.MOV.U32 R97, RZ, RZ, 0x1 ;  /* 0x00000001ff617424 */ /* 0x000fe400078e00ff */
[----:B--2---:R-:W-:Y:S01]  /*2550*/  IMAD.MOV.U32 R96, RZ, RZ, R89 ;  /* 0x000000ffff607224 */ /* 0x004fe200078e0059 */
[----:B------:R-:W-:Y:S01]  /*2560*/  MOV R99, R89 ;  /* 0x0000005900637202 */ /* 0x000fe20000000f00 */
[----:B------:R-:W-:Y:S06]  /*2570*/  BRA `(.L_x_36) ;  /* 0x00000000001c7947 */ /* 0x000fec0003800000 */
.L_x_37:
[----:B------:R-:W-:Y:S01]  /*2580*/  ULDC UR4, c[0x0][0x580] ;  /* 0x0001600000047ab9 */ /* 0x000fe20000000800 */
[----:B------:R-:W-:Y:S02]  /*2590*/  IMAD.MOV.U32 R88, RZ, RZ, 0x1 ;  /* 0x00000001ff587424 */ /* 0x000fe400078e00ff */
[----:B------:R-:W-:Y:S02]  /*25a0*/  IMAD.MOV.U32 R95, RZ, RZ, 0x1 ;  /* 0x00000001ff5f7424 */ /* 0x000fe400078e00ff */
[----:B------:R-:W-:Y:S02]  /*25b0*/  IMAD.MOV.U32 R97, RZ, RZ, 0x1 ;  /* 0x00000001ff617424 */ /* 0x000fe400078e00ff */
[----:B------:R-:W-:Y:S02]  /*25c0*/  IMAD.U32 R89, RZ, RZ, UR4 ;  /* 0x00000004ff597e24 */ /* 0x000fe4000f8e00ff */
[----:B------:R-:W-:Y:S02]  /*25d0*/  IMAD.U32 R96, RZ, RZ, UR4 ;  /* 0x00000004ff607e24 */ /* 0x000fe4000f8e00ff */
[----:B------:R-:W-:-:S07]  /*25e0*/  IMAD.U32 R99, RZ, RZ, UR4 ;  /* 0x00000004ff637e24 */ /* 0x000fce000f8e00ff */
.L_x_36:
[----:B------:R-:W1:Y:S02]  /*25f0*/  LDC.64 R8, c[0x0][0x5b0] ;  /* 0x00016c00ff087b82 */ /* 0x000e640000000a00 */
[----:B-1----:R-:W-:-:S04]  /*2600*/  ISETP.NE.U32.AND P1, PT, R8, RZ, PT ;  /* 0x000000ff0800720c */ /* 0x002fc80003f25070 */
[----:B------:R-:W-:-:S13]  /*2610*/  ISETP.NE.AND.EX P1, PT, R9, RZ, PT, P1 ;  /* 0x000000ff0900720c */ /* 0x000fda0003f25310 */
        /* <DEDUP_REMOVED lines=8> */
[----:B------:R1:W5:Y:S01]  /*26a0*/  LDG.E R90, desc[UR40][R4.64] ;  /* 0x00000028045a7981 */ /* 0x000362000c1e1900 */
[----:B------:R-:W-:Y:S05]  /*26b0*/  BRA `(.L_x_38) ;  /* 0x0000000000087947 */ /* 0x000fea0003800000 */
.L_x_39:
[----:B------:R-:W-:Y:S02]  /*26c0*/  ULDC UR4, c[0x0][0x5a0] ;  /* 0x0001680000047ab9 */ /* 0x000fe40000000800 */
[----:B------:R-:W-:-:S07]  /*26d0*/  IMAD.U32 R90, RZ, RZ, UR4 ;  /* 0x00000004ff5a7e24 */ /* 0x000fce000f8e00ff */
.L_x_38:
[----:B------:R-:W2:Y:S01]  /*26e0*/  LDC.64 R8, c[0x0][0x5c0] ;  /* 0x00017000ff087b82 */ /* 0x000ea20000000a00 */
[----:B------:R-:W-:Y:S01]  /*26f0*/  ULDC.64 UR4, c[0x0][0x588] ;  /* 0x0001620000047ab9 */ /* 0x000fe20000000a00 */
[----:B------:R-:W-:Y:S02]  /*2700*/  ISETP.EQ.U32.AND P4, PT, R105, RZ, PT ;  /* 0x000000ff6900720c */ /* 0x000fe40003f82070 */
[----:B------:R-:W-:Y:S02]  /*2710*/  ISETP.NE.U32.AND P3, PT, RZ, UR4, PT ;  /* 0x00000004ff007c0c */ /* 0x000fe4000bf65070 */
[----:B------:R-:W-:Y:S02]  /*2720*/  LOP3.LUT P5, RZ, R97, 0xff, RZ, 0xc0, !PT ;  /* 0x000000ff61ff7812 */ /* 0x000fe400078ac0ff */
[----:B------:R-:W3:Y:S01]  /*2730*/  LDC R15, c[0x0][0x5c8] ;  /* 0x00017200ff0f7b82 */ /* 0x000ee20000000800 */
[----:B------:R-:W-:Y:S02]  /*2740*/  ISETP.NE.AND.EX P3, PT, RZ, UR5, PT, P3 ;  /* 0x00000005ff007c0c */ /* 0x000fe4000bf65330 */
[----:B------:R-:W-:-:S02]  /*2750*/  FSEL R0, R99, R96, !P5 ;  /* 0x0000006063007208 */ /* 0x000fc40006800000 */
[----:B------:R-:W-:Y:S02]  /*2760*/  ISETP.EQ.OR.EX P4, PT, R107, RZ, !P3, P4 ;  /* 0x000000ff6b00720c */ /* 0x000fe40005f82740 */
[----:B------:R-:W-:Y:S02]  /*2770*/  PLOP3.LUT P1, PT, PT, PT, PT, 0x8, 0x0 ;  /* 0x000000000000781c */ /* 0x000fe40003f2e170 */
[----:B------:R-:W-:Y:S02]  /*2780*/  PLOP3.LUT P3, PT, P3, PT, PT, 0x8, 0x0 ;  /* 0x000000000000781c */ /* 0x000fe40001f6e170 */
[C---:B------:R-:W-:Y:S02]  /*2790*/  FSEL R96, R89.reuse, R96, !P0 ;  /* 0x0000006059607208 */ /* 0x040fe40004000000 */
[----:B------:R-:W-:Y:S02]  /*27a0*/  FSEL R0, R89, R0, !P0 ;  /* 0x0000000059007208 */ /* 0x000fe40004000000 */
[----:B--2---:R-:W-:-:S04]  /*27b0*/  ISETP.NE.U32.AND P2, PT, R8, RZ, PT ;  /* 0x000000ff0800720c */ /* 0x004fc80003f45070 */
[----:B------:R-:W-:-:S04]  /*27c0*/  ISETP.NE.AND.EX P2, PT, R9, RZ, PT, P2 ;  /* 0x000000ff0900720c */ /* 0x000fc80003f45320 */
[----:B---3--:R-:W-:Y:S01]  /*27d0*/  FSEL R15, R15, RZ, !P2 ;  /* 0x000000ff0f0f7208 */ /* 0x008fe20005000000 */
[----:B------:R-:W-:Y:S08]  /*27e0*/  @!P4 BRA `(.L_x_40) ;  /* 0x00000000003cc947 */ /* 0x000ff00003800000 */
[----:B------:R-:W-:Y:S04]  /*27f0*/  BSSY B0, `(.L_x_40) ;  /* 0x000000e000007945 */ /* 0x000fe80003800000 */
[----:B------:R-:W-:Y:S05]  /*2800*/  @!P0 BRA `(.L_x_41) ;  /* 0x0000000000248947 */ /* 0x000fea0003800000 */
[----:B------:R-:W-:Y:S02]  /*2810*/  LOP3.LUT P4, RZ, R95, 0xff, RZ, 0xc0, !PT ;  /* 0x000000ff5fff7812 */ /* 0x000fe4000788c0ff */
[----:B------:R-:W-:Y:S02]  /*2820*/  PLOP3.LUT P1, PT, P3, PT, PT, 0x80, 0x0 ;  /* 0x000000000000781c */ /* 0x000fe40001f2f070 */
[----:B------:R-:W-:-:S09]  /*2830*/  PRMT R97, RZ, 0x7610, R97 ;  /* 0x00007610ff617816 */ /* 0x000fd20000000061 */
[----:B------:R-:W-:Y:S05]  /*2840*/  @!P4 BRA `(.L_x_42) ;  /* 0x000000000020c947 */ /* 0x000fea0003800000 */
[----:B------:R-:W-:Y:S01]  /*2850*/  FSETP.EQ.AND P1, PT, R89, RZ, PT ;  /* 0x000000ff5900720b */ /* 0x000fe20003f22000 */
[----:B------:R-:W-:Y:S01]  /*2860*/  IMAD.MOV.U32 R0, RZ, RZ, R89 ;  /* 0x000000ffff007224 */ /* 0x000fe200078e0059 */
[----:B------:R-:W-:Y:S02]  /*2870*/  MOV R96, R89 ;  /* 0x0000005900607202 */ /* 0x000fe40000000f00 */
[----:B------:R-:W-:Y:S01]  /*2880*/  PRMT R97, R95, 0x7610, R97 ;  /* 0x000076105f617816 */ /* 0x000fe20000000061 */
[----:B------:R-:W-:Y:S08]  /*2890*/  BRA `(.L_x_42) ;  /* 0x00000000000c7947 */ /* 0x000ff00003800000 */
.L_x_41:
[----:B------:R-:W-:Y:S01]  /*28a0*/  FSETP.EQ.AND P1, PT, R89, RZ, PT ;  /* 0x000000ff5900720b */ /* 0x000fe20003f22000 */
[--C-:B------:R-:W-:Y:S02]  /*28b0*/  IMAD.MOV.U32 R96, RZ, RZ, R89.reuse ;  /* 0x000000ffff607224 */ /* 0x100fe400078e0059 */
[----:B------:R-:W-:-:S10]  /*28c0*/  IMAD.MOV.U32 R0, RZ, RZ, R89 ;  /* 0x000000ffff007224 */ /* 0x000fd400078e0059 */
.L_x_42:
[----:B------:R-:W-:Y:S05]  /*28d0*/  BSYNC B0 ;  /* 0x0000000000007941 */ /* 0x000fea0003800000 */
.L_x_40:
[----:B------:R-:W-:Y:S04]  /*28e0*/  BSSY B0, `(.L_x_43) ;  /* 0x000000f000007945 */ /* 0x000fe80003800000 */
[----:B------:R-:W-:Y:S05]  /*28f0*/  @!P0 BRA `(.L_x_44) ;  /* 0x0000000000288947 */ /* 0x000fea0003800000 */
[----:B------:R-:W-:Y:S02]  /*2900*/  LOP3.LUT P0, RZ, R88, 0xff, RZ, 0xc0, !PT ;  /* 0x000000ff58ff7812 */ /* 0x000fe4000780c0ff */
[----:B------:R-:W-:Y:S02]  /*2910*/  PRMT R95, RZ, 0x7610, R95 ;  /* 0x00007610ff5f7816 */ /* 0x000fe4000000005f */
[----:B------:R-:W-:-:S09]  /*2920*/  PRMT R97, RZ, 0x7610, R97 ;  /* 0x00007610ff617816 */ /* 0x000fd20000000061 */
[----:B------:R-:W-:Y:S05]  /*2930*/  @!P0 BRA `(.L_x_45) ;  /* 0x0000000000248947 */ /* 0x000fea0003800000 */
[----:B------:R-:W-:Y:S01]  /*2940*/  FSETP.EQ.AND P3, PT, R89, RZ, PT ;  /* 0x000000ff5900720b */ /* 0x000fe20003f62000 */
[----:B------:R-:W-:Y:S01]  /*2950*/  IMAD.MOV.U32 R96, RZ, RZ, R89 ;  /* 0x000000ffff607224 */ /* 0x000fe200078e0059 */
[C---:B------:R-:W-:Y:S01]  /*2960*/  PRMT R95, R88.reuse, 0x7610, R95 ;  /* 0x00007610585f7816 */ /* 0x040fe2000000005f */
[----:B------:R-:W-:Y:S01]  /*2970*/  IMAD.MOV.U32 R0, RZ, RZ, R89 ;  /* 0x000000ffff007224 */ /* 0x000fe200078e0059 */
[----:B------:R-:W-:Y:S01]  /*2980*/  PRMT R97, R88, 0x7610, R97 ;  /* 0x0000761058617816 */ /* 0x000fe20000000061 */
[----:B------:R-:W-:Y:S08]  /*2990*/  BRA `(.L_x_45) ;  /* 0x00000000000c7947 */ /* 0x000ff00003800000 */
.L_x_44:
[----:B------:R-:W-:Y:S01]  /*29a0*/  FSETP.EQ.AND P3, PT, R89, RZ, PT ;  /* 0x000000ff5900720b */ /* 0x000fe20003f62000 */
[--C-:B------:R-:W-:Y:S02]  /*29b0*/  IMAD.MOV.U32 R96, RZ, RZ, R89.reuse ;  /* 0x000000ffff607224 */ /* 0x100fe400078e0059 */
[----:B------:R-:W-:-:S10]  /*29c0*/  IMAD.MOV.U32 R0, RZ, RZ, R89 ;  /* 0x000000ffff007224 */ /* 0x000fd400078e0059 */
.L_x_45:
[----:B------:R-:W-:Y:S05]  /*29d0*/  BSYNC B0 ;  /* 0x0000000000007941 */ /* 0x000fea0003800000 */
.L_x_43:
[----:B------:R-:W-:Y:S01]  /*29e0*/  LOP3.LUT R92, R92, 0x1, RZ, 0x3c, !PT ;  /* 0x000000015c5c7812 */ /* 0x000fe200078e3cff */
[----:B------:R-:W-:Y:S01]  /*29f0*/  IMAD.MOV.U32 R13, RZ, RZ, R15 ;  /* 0x000000ffff0d7224 */ /* 0x000fe200078e000f */
[----:B------:R-:W-:Y:S01]  /*2a00*/  MOV R3, RZ ;  /* 0x000000ff00037202 */ /* 0x000fe20000000f00 */
[----:B------:R-:W-:Y:S06]  /*2a10*/  @!P2 BRA `(.L_x_46) ;  /* 0x00000000005ca947 */ /* 0x000fec0003800000 */
[----:B------:R-:W2:Y:S01]  /*2a20*/  LDC.64 R10, c[0x0][0x5d0] ;  /* 0x00017400ff0a7b82 */ /* 0x000ea20000000a00 */
[----:B------:R-:W-:Y:S01]  /*2a30*/  SHF.R.U32.HI R6, RZ, 0x5, R6 ;  /* 0x00000005ff067819 */ /* 0x000fe20000011606 */
[----:B------:R-:W-:Y:S01]  /*2a40*/  USHF.R.S32.HI UR4, URZ, 0x1f, UR47 ;  /* 0x0000001f3f047899 */ /* 0x000fe2000801142f */
[----:B------:R-:W-:-:S03]  /*2a50*/  ISETP.GE.AND P0, PT, R98, 0x1, PT ;  /* 0x000000016200780c */ /* 0x000fc60003f06270 */
[----:B-1----:R-:W-:Y:S01]  /*2a60*/  IMAD.SHL.U32 R4, R6, 0x10, RZ ;  /* 0x0000001006047824 */ /* 0x002fe200078e00ff */
[C---:B------:R-:W-:Y:S02]  /*2a70*/  ISETP.LT.OR P2, PT, R100.reuse, 0x1, !P0 ;  /* 0x000000016400780c */ /* 0x040fe40004741670 */
[----:B------:R-:W-:Y:S02]  /*2a80*/  ISETP.LT.OR P0, PT, R100, 0x9, !P0 ;  /* 0x000000096400780c */ /* 0x000fe40004701670 */
[----:B------:R-:W-:-:S05]  /*2a90*/  LOP3.LUT R4, R4, 0xfffffff0, R7, 0xe2, !PT ;  /* 0xfffffff004047812 */ /* 0x000fca00078ee207 */
[----:B------:R-:W-:-:S05]  /*2aa0*/  VIADD R4, R4, UR46 ;  /* 0x0000002e04047c36 */ /* 0x000fca0008000000 */
[--C-:B------:R-:W-:Y:S01]  /*2ab0*/  SHF.R.S32.HI R5, RZ, 0x1f, R4.reuse ;  /* 0x0000001fff057819 */ /* 0x100fe20000011404 */
[C---:B--2---:R-:W-:Y:S02]  /*2ac0*/  IMAD R6, R10.reuse, UR4, RZ ;  /* 0x000000040a067c24 */ /* 0x044fe4000f8e02ff */
[----:B------:R-:W-:-:S04]  /*2ad0*/  IMAD.WIDE.U32 R4, R10, UR47, R4 ;  /* 0x0000002f0a047c25 */ /* 0x000fc8000f8e0004 */
[----:B------:R-:W-:Y:S01]  /*2ae0*/  IMAD R7, R11, UR47, R6 ;  /* 0x0000002f0b077c24 */ /* 0x000fe2000f8e0206 */
[----:B------:R-:W-:-:S03]  /*2af0*/  LEA R6, P4, R4, R8, 0x1 ;  /* 0x0000000804067211 */ /* 0x000fc600078808ff */
[----:B------:R-:W-:-:S05]  /*2b00*/  IMAD.IADD R5, R5, 0x1, R7 ;  /* 0x0000000105057824 */ /* 0x000fca00078e0207 */
[----:B------:R-:W-:-:S05]  /*2b10*/  LEA.HI.X R7, R4, R9, R5, 0x1, P4 ;  /* 0x0000000904077211 */ /* 0x000fca00020f0c05 */
[----:B------:R-:W2:Y:S04]  /*2b20*/  @!P2 LDG.E.U16 R5, desc[UR40][R6.64] ;  /* 0x000000280605a981 */ /* 0x000ea8000c1e1500 */
[----:B------:R-:W3:Y:S01]  /*2b30*/  @!P0 LDG.E.U16 R4, desc[UR40][R6.64+0x10] ;  /* 0x0000102806048981 */ /* 0x000ee2000c1e1500 */
[----:B------:R-:W-:Y:S01]  /*2b40*/  IMAD.MOV.U32 R15, RZ, RZ, RZ ;  /* 0x000000ffff0f7224 */ /* 0x000fe200078e00ff */
[----:B--2---:R-:W-:-:S04]  /*2b50*/  @!P2 PRMT R15, R5, 0x5410, RZ ;  /* 0x00005410050fa816 */ /* 0x004fc800000000ff */
[----:B---3--:R-:W-:-:S05]  /*2b60*/  @!P0 PRMT R15, R15, 0x5410, R4 ;  /* 0x000054100f0f8816 */ /* 0x008fca0000000004 */
[C---:B------:R-:W-:Y:S01]  /*2b70*/  IMAD.U32 R13, R15.reuse, 0x10000, RZ ;  /* 0x000100000f0d7824 */ /* 0x040fe200078e00ff */
[----:B------:R-:W-:-:S07]  /*2b80*/  LOP3.LUT R15, R15, 0xffff0000, RZ, 0xc0, !PT ;  /* 0xffff00000f0f7812 */ /* 0x000fce00078ec0ff */
.L_x_46:
[----:B------:R-:W-:Y:S01]  /*2b90*/  BSSY B0, `(.L_x_47) ;  /* 0x0000019000007945 */ /* 0x000fe20003800000 */
[----:B------:R-:W-:Y:S02]  /*2ba0*/  CS2R R6, SRZ ;  /* 0x0000000000067805 */ /* 0x000fe4000001ff00 */
[----:B-1----:R-:W-:Y:S02]  /*2bb0*/  CS2R R4, SRZ ;  /* 0x0000000000047805 */ /* 0x002fe4000001ff00 */
[----:B------:R-:W-:Y:S02]  /*2bc0*/  CS2R R10, SRZ ;  /* 0x00000000000a7805 */ /* 0x000fe4000001ff00 */
[----:B------:R-:W-:Y:S01]  /*2bd0*/  CS2R R8, SRZ ;  /* 0x0000000000087805 */ /* 0x000fe2000001ff00 */
[----:B------:R-:W-:Y:S06]  /*2be0*/  @P1 BRA `(.L_x_48) ;  /* 0x00000000004c1947 */ /* 0x000fec0003800000 */
[----:B------:R-:W-:-:S13]  /*2bf0*/  ISETP.NE.AND P0, PT, R102, 0x3, PT ;  /* 0x000000036600780c */ /* 0x000fda0003f05270 */
[----:B------:R-:W-:Y:S05]  /*2c00*/  @!P0 BRA `(.L_x_49) ;  /* 0x0000000000048947 */ /* 0x000fea0003800000 */
[----:B------:R-:W-:Y:S01]  /*2c10*/  BPT.TRAP 0x1 ;  /* 0x000000040000795c */ /* 0x000fe20000300000 */
.L_x_49:
[----:B------:R-:W-:Y:S01]  /*2c20*/  SHF.L.U32 R3, R92, 0x1f, RZ ;  /* 0x0000001f5c037819 */ /* 0x000fe200000006ff */
[----:B------:R-:W-:Y:S01]  /*2c30*/  BSSY B1, `(.L_x_50) ;  /* 0x0000005000017945 */ /* 0x000fe20003800000 */
[----:B------:R-:W-:Y:S01]  /*2c40*/  @!P3 LEA R12, R91, UR51, 0x1 ;  /* 0x000000335b0cbc11 */ /* 0x000fe2000f8e08ff */
[----:B------:R-:W-:Y:S01]  /*2c50*/  IMAD.MOV.U32 R11, RZ, RZ, RZ ;  /* 0x000000ffff0b7224 */ /* 0x000fe200078e00ff */
[----:B------:R-:W1:Y:S02]  /*2c60*/  SYNCS.PHASECHK.TRANS64.TRYWAIT P0, [UR51+0x60], R3 ;  /* 0x00006003ff0075a7 */ /* 0x000e640008000173 */
[----:B-1----:R-:W-:Y:S05]  /*2c70*/  @!P0 BRA `(.L_x_51) ;  /* 0x0000005000c48947 */ /* 0x002fea0003800000 */
.L_x_169:
[----:B------:R-:W-:Y:S05]  /*2c80*/  BSYNC B1 ;  /* 0x0000000000017941 */ /* 0x000fea0003800000 */
.L_x_50:
[----:B------:R-:W-:Y:S02]  /*2c90*/  MOV R10, RZ ;  /* 0x000000ff000a7202 */ /* 0x000fe40000000f00 */
[----:B------:R-:W-:Y:S01]  /*2ca0*/  CS2R R8, SRZ ;  /* 0x0000000000087805 */ /* 0x000fe2000001ff00 */
[----:B------:R-:W-:Y:S01]  /*2cb0*/  IMAD.MOV.U32 R6, RZ, RZ, RZ ;  /* 0x000000ffff067224 */ /* 0x000fe200078e00ff */
[----:B-1----:R-:W-:Y:S01]  /*2cc0*/  CS2R R4, SRZ ;  /* 0x0000000000047805 */ /* 0x002fe2000001ff00 */
[----:B------:R-:W-:Y:S01]  /*2cd0*/  @!P3 IMAD R14, R93, 0x2, R12 ;  /* 0x000000025d0eb824 */ /* 0x000fe200078e020c */
[----:B------:R-:W-:Y:S05]  /*2ce0*/  @!P3 WARPSYNC.ALL ;  /* 0x000000000000b948 */ /* 0x000fea0003800000 */
[----:B------:R1:W2:Y:S01]  /*2cf0*/  @!P3 LDSM.16.M88.4 R8, [R12+0x200] ;  /* 0x000200000c08b83b */ /* 0x0002a20000000200 */
[----:B------:R-:W-:-:S03]  /*2d00*/  IMAD.MOV.U32 R3, RZ, RZ, 0x1 ;  /* 0x00000001ff037424 */ /* 0x000fc600078e00ff */
[----:B------:R1:W3:Y:S04]  /*2d10*/  @!P3 LDSM.16.M88.4 R4, [R14+0x200] ;  /* 0x000200000e04b83b */ /* 0x0002e80000000200 */
.L_x_48:
[----:B------:R-:W-:Y:S05]  /*2d20*/  BSYNC B0 ;  /* 0x0000000000007941 */ /* 0x000fea0003800000 */
.L_x_47:
[C---:B--2---:R-:W-:Y:S01]  /*2d30*/  IMAD.U32 R100, R10.reuse, 0x10000, RZ ;  /* 0x000100000a647824 */ /* 0x044fe200078e00ff */
[C---:B------:R-:W-:Y:S01]  /*2d40*/  LOP3.LUT R98, R9.reuse, 0xffff0000, RZ, 0xc0, !PT ;  /* 0xffff000009627812 */ /* 0x040fe200078ec0ff */
[----:B------:R-:W-:Y:S01]  /*2d50*/  IMAD.U32 R20, R9, 0x10000, RZ ;  /* 0x0001000009147824 */ /* 0x000fe200078e00ff */
[----:B------:R-:W-:Y:S01]  /*2d60*/  LOP3.LUT R10, R10, 0xffff0000, RZ, 0xc0, !PT ;  /* 0xffff00000a0a7812 */ /* 0x000fe200078ec0ff */
[C---:B------:R-:W-:Y:S01]  /*2d70*/  IMAD.U32 R104, R11.reuse, 0x10000, RZ ;  /* 0x000100000b687824 */ /* 0x040fe200078e00ff */
[----:B------:R-:W-:Y:S01]  /*2d80*/  LOP3.LUT R106, R11, 0xffff0000, RZ, 0xc0, !PT ;  /* 0xffff00000b6a7812 */ /* 0x000fe200078ec0ff */
[C---:B-1----:R-:W-:Y:S01]  /*2d90*/  IMAD.U32 R12, R8.reuse, 0x10000, RZ ;  /* 0x00010000080c7824 */ /* 0x042fe200078e00ff */
[----:B------:R-:W-:Y:S01]  /*2da0*/  LOP3.LUT R14, R8, 0xffff0000, RZ, 0xc0, !PT ;  /* 0xffff0000080e7812 */ /* 0x000fe200078ec0ff */
[C-C-:B-----5:R-:W-:Y:S01]  /*2db0*/  FFMA R9, R90.reuse, R24, R13.reuse ;  /* 0x000000185a097223 */ /* 0x160fe2000000000d */
[C---:B------:R-:W-:Y:S01]  /*2dc0*/  FFMA R11, R90.reuse, R25, R13 ;  /* 0x000000195a0b7223 */ /* 0x040fe2000000000d */
[C-C-:B------:R-:W-:Y:S01]  /*2dd0*/  FFMA R103, R90.reuse, R26, R15.reuse ;  /* 0x0000001a5a677223 */ /* 0x140fe2000000000f */
[C---:B------:R-:W-:Y:S01]  /*2de0*/  FFMA R8, R90.reuse, R27, R15 ;  /* 0x0000001b5a087223 */ /* 0x040fe2000000000f */
[C-C-:B------:R-:W-:Y:S01]  /*2df0*/  FFMA R28, R90.reuse, R28, R13.reuse ;  /* 0x0000001c5a1c7223 */ /* 0x140fe2000000000d */
[C---:B------:R-:W-:Y:S01]  /*2e00*/  FFMA R29, R90.reuse, R29, R13 ;  /* 0x0000001d5a1d7223 */ /* 0x040fe2000000000d */
[C-C-:B------:R-:W-:Y:S01]  /*2e10*/  FFMA R30, R90.reuse, R30, R15.reuse ;  /* 0x0000001e5a1e7223 */ /* 0x140fe2000000000f */
[----:B------:R-:W-:Y:S01]  /*2e20*/  FFMA R31, R90, R31, R15 ;  /* 0x0000001f5a1f7223 */ /* 0x000fe2000000000f */
[-C--:B------:R-:W-:Y:S01]  /*2e30*/  FMUL R20, R20, R99.reuse ;  /* 0x0000006314147220 */ /* 0x080fe20000400000 */
[-C--:B------:R-:W-:Y:S01]  /*2e40*/  FMUL R21, R98, R99.reuse ;  /* 0x0000006362157220 */ /* 0x080fe20000400000 */
[-C--:B------:R-:W-:Y:S01]  /*2e50*/  FMUL R23, R100, R99.reuse ;  /* 0x0000006364177220 */ /* 0x080fe20000400000 */
[-C--:B------:R-:W-:Y:S01]  /*2e60*/  FMUL R24, R10, R99.reuse ;  /* 0x000000630a187220 */ /* 0x080fe20000400000 */
[-C--:B------:R-:W-:Y:S01]  /*2e70*/  FMUL R25, R104, R99.reuse ;  /* 0x0000006368197220 */ /* 0x080fe20000400000 */
[-C--:B------:R-:W-:Y:S01]  /*2e80*/  FMUL R26, R106, R99.reuse ;  /* 0x000000636a1a7220 */ /* 0x080fe20000400000 */
[-C--:B------:R-:W-:Y:S01]  /*2e90*/  FMUL R12, R12, R99.reuse ;  /* 0x000000630c0c7220 */ /* 0x080fe20000400000 */
[----:B------:R-:W-:Y:S01]  /*2ea0*/  FMUL R14, R14, R99 ;  /* 0x000000630e0e7220 */ /* 0x000fe20000400000 */
[C---:B---3--:R-:W-:Y:S01]  /*2eb0*/  IMAD.U32 R112, R5.reuse, 0x10000, RZ ;  /* 0x0001000005707824 */ /* 0x048fe200078e00ff */
[----:B------:R-:W-:Y:S01]  /*2ec0*/  LOP3.LUT R114, R5, 0xffff0000, RZ, 0xc0, !PT ;  /* 0xffff000005727812 */ /* 0x000fe200078ec0ff */
[C---:B------:R-:W-:Y:S01]  /*2ed0*/  IMAD.U32 R116, R6.reuse, 0x10000, RZ ;  /* 0x0001000006747824 */ /* 0x040fe200078e00ff */
[----:B------:R-:W-:Y:S01]  /*2ee0*/  LOP3.LUT R118, R6, 0xffff0000, RZ, 0xc0, !PT ;  /* 0xffff000006767812 */ /* 0x000fe200078ec0ff */
[----:B------:R-:W-:Y:S01]  /*2ef0*/  FADD R5, R103, R20 ;  /* 0x0000001467057221 */ /* 0x000fe20000000000 */
[----:B------:R-:W-:Y:S01]  /*2f00*/  SHF.L.U32 R108, R4, 0x10, RZ ;  /* 0x00000010046c7819 */ /* 0x000fe200000006ff */
[----:B------:R-:W-:Y:S01]  /*2f10*/  FADD R8, R8, R21 ;  /* 0x0000001508087221 */ /* 0x000fe20000000000 */
[----:B------:R-:W-:Y:S01]  /*2f20*/  LOP3.LUT R110, R4, 0xffff0000, RZ, 0xc0, !PT ;  /* 0xffff0000046e7812 */ /* 0x000fe200078ec0ff */
[----:B------:R-:W-:Y:S01]  /*2f30*/  FADD R6, R28, R23 ;  /* 0x000000171c067221 */ /* 0x000fe20000000000 */
[----:B------:R-:W-:Y:S01]  /*2f40*/  FADD R29, R29, R24 ;  /* 0x000000181d1d7221 */ /* 0x000fe20000000000 */
[----:B------:R-:W-:Y:S01]  /*2f50*/  FADD R30, R30, R25 ;  /* 0x000000191e1e7221 */ /* 0x000fe20000000000 */
[----:B------:R-:W-:Y:S01]  /*2f60*/  FADD R31, R31, R26 ;  /* 0x0000001a1f1f7221 */ /* 0x000fe20000000000 */
[----:B------:R-:W-:Y:S01]  /*2f70*/  FADD R4, R9, R12 ;  /* 0x0000000c09047221 */ /* 0x000fe20000000000 */
[----:B------:R-:W-:Y:S01]  /*2f80*/  FADD R11, R11, R14 ;  /* 0x0000000e0b0b7221 */ /* 0x000fe20000000000 */
[C---:B------:R-:W-:Y:S01]  /*2f90*/  LOP3.LUT R98, R7.reuse, 0xffff0000, RZ, 0xc0, !PT ;  /* 0xffff000007627812 */ /* 0x040fe200078ec0ff */
[----:B------:R-:W-:Y:S01]  /*2fa0*/  IMAD.U32 R120, R7, 0x10000, RZ ;  /* 0x0001000007787824 */ /* 0x000fe200078e00ff */
[----:B------:R-:W-:Y:S01]  /*2fb0*/  F2FP.RELU.BF16.F32.PACK_AB R5, R8, R5 ;  /* 0x000000050805723e */ /* 0x000fe200000018ff */
[C-C-:B------:R-:W-:Y:S01]  /*2fc0*/  FFMA R8, R90.reuse, R32, R13.reuse ;  /* 0x000000205a087223 */ /* 0x140fe2000000000d */
[----:B------:R-:W-:Y:S01]  /*2fd0*/  F2FP.RELU.BF16.F32.PACK_AB R6, R29, R6 ;  /* 0x000000061d06723e */ /* 0x000fe200000018ff */
[----:B------:R-:W-:Y:S01]  /*2fe0*/  FFMA R9, R90, R33, R13 ;  /* 0x000000215a097223 */ /* 0x000fe2000000000d */
[----:B------:R-:W-:Y:S01]  /*2ff0*/  F2FP.RELU.BF16.F32.PACK_AB R7, R31, R30 ;  /* 0x0000001e1f07723e */ /* 0x000fe200000018ff */
[-C--:B------:R-:W-:Y:S01]  /*3000*/  FMUL R29, R108, R99.reuse ;  /* 0x000000636c1d7220 */ /* 0x080fe20000400000 */
[----:B------:R-:W-:Y:S01]  /*3010*/  F2FP.RELU.BF16.F32.PACK_AB R4, R11, R4 ;  /* 0x000000040b04723e */ /* 0x000fe200000018ff */
[----:B------:R-:W-:Y:S01]  /*3020*/  FMUL R30, R110, R99 ;  /* 0x000000636e1e7220 */ /* 0x000fe20000400000 */
[C-C-:B------:R-:W-:Y:S01]  /*3030*/  FFMA R10, R90.reuse, R34, R15.reuse ;  /* 0x000000225a0a7223 */ /* 0x140fe2000000000f */
[C-C-:B------:R-:W-:Y:S01]  /*3040*/  FFMA R11, R90.reuse, R35, R15.reuse ;  /* 0x000000235a0b7223 */ /* 0x140fe2000000000f */
[----:B------:R-:W-:Y:S01]  /*3050*/  FFMA R27, R90, R38, R15 ;  /* 0x000000265a1b7223 */ /* 0x000fe2000000000f */
[-C--:B------:R-:W-:Y:S01]  /*3060*/  FMUL R31, R112, R99.reuse ;  /* 0x00000063701f7220 */ /* 0x080fe20000400000 */
[----:B------:R-:W-:Y:S01]  /*3070*/  FMUL R32, R114, R99 ;  /* 0x0000006372207220 */ /* 0x000fe20000400000 */
[C---:B------:R-:W-:Y:S01]  /*3080*/  FFMA R28, R90.reuse, R36, R13 ;  /* 0x000000245a1c7223 */ /* 0x040fe2000000000d */
[----:B------:R-:W-:Y:S01]  /*3090*/  FFMA R38, R90, R39, R15 ;  /* 0x000000275a267223 */ /* 0x000fe2000000000f */
[-C--:B------:R-:W-:Y:S01]  /*30a0*/  FMUL R33, R116, R99.reuse ;  /* 0x0000006374217220 */ /* 0x080fe20000400000 */
[-C--:B------:R-:W-:Y:S01]  /*30b0*/  FMUL R34, R120, R99.reuse ;  /* 0x0000006378227220 */ /* 0x080fe20000400000 */
[----:B------:R-:W-:Y:S01]  /*30c0*/  FMUL R35, R98, R99 ;  /* 0x0000006362237220 */ /* 0x000fe20000400000 */
[----:B------:R-:W-:Y:S01]  /*30d0*/  FFMA R37, R90, R37, R13 ;  /* 0x000000255a257223 */ /* 0x000fe2000000000d */
[----:B------:R-:W-:Y:S01]  /*30e0*/  FMUL R36, R118, R99 ;  /* 0x0000006376247220 */ /* 0x000fe20000400000 */
[----:B------:R-:W-:Y:S01]  /*30f0*/  FADD R8, R8, R29 ;  /* 0x0000001d08087221 */ /* 0x000fe20000000000 */
[----:B------:R-:W-:Y:S01]  /*3100*/  FADD R9, R9, R30 ;  /* 0x0000001e09097221 */ /* 0x000fe20000000000 */
[----:B------:R-:W-:Y:S01]  /*3110*/  FADD R10, R10, R31 ;  /* 0x0000001f0a0a7221 */ /* 0x000fe20000000000 */
[----:B------:R-:W-:Y:S01]  /*3120*/  FADD R11, R11, R32 ;  /* 0x000000200b0b7221 */ /* 0x000fe20000000000 */
[----:B------:R-:W-:Y:S01]  /*3130*/  FADD R39, R28, R33 ;  /* 0x000000211c277221 */ /* 0x000fe20000000000 */
[----:B------:R-:W-:Y:S01]  /*3140*/  FADD R27, R27, R34 ;  /* 0x000000221b1b7221 */ /* 0x000fe20000000000 */
[----:B------:R-:W-:Y:S01]  /*3150*/  FADD R38, R38, R35 ;  /* 0x0000002326267221 */ /* 0x000fe20000000000 */
[----:B------:R-:W-:Y:S01]  /*3160*/  FADD R98, R37, R36 ;  /* 0x0000002425627221 */ /* 0x000fe20000000000 */
[----:B------:R-:W-:Y:S01]  /*3170*/  LEA R28, R91, UR51, 0x1 ;  /* 0x000000335b1c7c11 */ /* 0x000fe2000f8e08ff */
[----:B------:R-:W-:Y:S05]  /*3180*/  WARPSYNC.ALL ;  /* 0x0000000000007948 */ /* 0x000fea0003800000 */
[----:B------:R-:W-:Y:S01]  /*3190*/  F2FP.RELU.BF16.F32.PACK_AB R8, R9, R8 ;  /* 0x000000080908723e */ /* 0x000fe200000018ff */
[----:B------:R1:W-:Y:S01]  /*31a0*/  STSM.16.M88.4 [R28+0x200], R4 ;  /* 0x000200041c007844 */ /* 0x0003e20000000200 */
[----:B------:R-:W-:Y:S01]  /*31b0*/  F2FP.RELU.BF16.F32.PACK_AB R9, R11, R10 ;  /* 0x0000000a0b09723e */ /* 0x000fe200000018ff */
[----:B------:R-:W-:Y:S01]  /*31c0*/  BSSY B0, `(.L_x_52) ;  /* 0x0000014000007945 */ /* 0x000fe20003800000 */
[----:B------:R-:W-:Y:S01]  /*31d0*/  F2FP.RELU.BF16.F32.PACK_AB R11, R38, R27 ;  /* 0x0000001b260b723e */ /* 0x000fe200000018ff */
[----:B------:R-:W-:Y:S01]  /*31e0*/  IMAD R27, R93, 0x2, R28 ;  /* 0x000000025d1b7824 */ /* 0x000fe200078e021c */
[----:B------:R-:W-:-:S02]  /*31f0*/  F2FP.RELU.BF16.F32.PACK_AB R10, R98, R39 ;  /* 0x00000027620a723e */ /* 0x000fc400000018ff */
[----:B------:R-:W-:-:S03]  /*3200*/  ISETP.GT.U32.AND P0, PT, R94, 0x3e, PT ;  /* 0x0000003e5e00780c */ /* 0x000fc60003f04070 */
[----:B------:R1:W-:Y:S01]  /*3210*/  STSM.16.M88.4 [R27+0x200], R8 ;  /* 0x000200081b007844 */ /* 0x0003e20000000200 */
[----:B------:R-:W-:Y:S01]  /*3220*/  @!PT LDS RZ, [RZ] ;  /* 0x00000000fffff984 */ /* 0x000fe20000000800 */
[----:B------:R-:W-:Y:S01]  /*3230*/  @!PT LDS RZ, [RZ] ;  /* 0x00000000fffff984 */ /* 0x000fe20000000800 */
[----:B------:R-:W-:Y:S01]  /*3240*/  @!PT LDS RZ, [RZ] ;  /* 0x00000000fffff984 */ /* 0x000fe20000000800 */
[----:B------:R-:W-:Y:S01]  /*3250*/  @!PT LDS RZ, [RZ] ;  /* 0x00000000fffff984 */ /* 0x000fe20000000800 */
[----:B------:R2:W-:Y:S06]  /*3260*/  MEMBAR.ALL.CTA ;  /* 0x0000000000007992 */ /* 0x0005ec0000008000 */
[----:B--2---:R-:W2:Y:S02]  /*3270*/  FENCE.VIEW.ASYNC.S ;  /* 0x00000000000073c6 */ /* 0x004ea40000000000 */
[----:B--2---:R-:W-:Y:S06]  /*3280*/  BAR.SYNC.DEFER_BLOCKING 0x1, 0x100 ;  /* 0x0044000000007b1d */ /* 0x004fec0000010000 */
[----:B------:R-:W-:Y:S05]  /*3290*/  @P0 BRA `(.L_x_53) ;  /* 0x0000000000180947 */ /* 0x000fea0003800000 */
[----:B------:R-:W-:Y:S02]  /*32a0*/  UIADD3 UR4, UP0, UR52, 0x4f0, URZ ;  /* 0x000004f034047890 */ /* 0x000fe4000ff1e03f */
[----:B------:R-:W-:Y:S02]  /*32b0*/  UIADD3 UR44, UR51, 0x200, URZ ;  /* 0x00000200332c7890 */ /* 0x000fe4000fffe03f */
[----:B------:R-:W-:-:S09]  /*32c0*/  UIADD3.X UR5, URZ, UR53, URZ, UP0, !UPT ;  /* 0x000000353f057290 */ /* 0x000fd200087fe43f */
[----:B------:R2:W-:Y:S01]  /*32d0*/  UTMASTG.3D [UR44], [UR4] ;  /* 0x0000002c040073b5 */ /* 0x0005e20008010000 */
[----:B------:R0:W-:Y:S01]  /*32e0*/  UTMACMDFLUSH ;  /* 0x00000000000079b7 */ /* 0x0001e20000000000 */
[----:B--2---:R-:W-:-:S04]  /*32f0*/  DEPBAR.LE SB0, 0x1 ;  /* 0x000080400000791a */ /* 0x004fc80000000000 */
.L_x_53:
[----:B------:R-:W-:Y:S05]  /*3300*/  BSYNC B0 ;  /* 0x0000000000007941 */ /* 0x000fea0003800000 */
.L_x_52:
[----:B------:R-:W-:Y:S01]  /*3310*/  BAR.SYNC.DEFER_BLOCKING 0x1, 0x100 ;  /* 0x0044000000007b1d */ /* 0x000fe20000010000 */
[----:B------:R-:W-:Y:S01]  /*3320*/  ISETP.NE.AND P2, PT, RZ, UR43, PT ;  /* 0x0000002bff007c0c */ /* 0x000fe2000bf45270 */
[----:B------:R-:W-:-:S12]  /*3330*/  VIADD R38, R28, 0x200 ;  /* 0x000002001c267836 */ /* 0x000fd80000000000 */
[----:B------:R-:W-:Y:S05]  /*3340*/  @!P2 BRA `(.L_x_54) ;  /* 0x000000000034a947 */ /* 0x000fea0003800000 */
[----:B------:R-:W-:Y:S04]  /*3350*/  BSSY B0, `(.L_x_55) ;  /* 0x0000009000007945 */ /* 0x000fe80003800000 */
[----:B------:R-:W-:Y:S05]  /*3360*/  @P1 BRA `(.L_x_56) ;  /* 0x00000000001c1947 */ /* 0x000fea0003800000 */
[----:B------:R-:W-:-:S13]  /*3370*/  ISETP.NE.AND P2, PT, R102, 0x3, PT ;  /* 0x000000036600780c */ /* 0x000fda0003f45270 */
[----:B------:R-:W-:Y:S05]  /*3380*/  @!P2 BRA `(.L_x_57) ;  /* 0x000000000004a947 */ /* 0x000fea0003800000 */
[----:B------:R-:W-:Y:S01]  /*3390*/  BPT.TRAP 0x1 ;  /* 0x000000040000795c */ /* 0x000fe20000300000 */
.L_x_57:
[----:B------:R-:W-:-:S04]  /*33a0*/  ULEA UR4, UR42, UR51, 0x3 ;  /* 0x000000332a047291 */ /* 0x000fc8000f8e183f */
[----:B------:R-:W-:-:S04]  /*33b0*/  UIADD3 UR4, UR4, 0x80, URZ ;  /* 0x0000008004047890 */ /* 0x000fc8000fffe03f */
[----:B------:R-:W-:-:S09]  /*33c0*/  UPRMT UR4, UR50, 0x654, UR4 ;  /* 0x0000065432047896 */ /* 0x000fd20008000004 */
[----:B------:R-:W-:Y:S03]  /*33d0*/  SYNCS.ARRIVE.TRANS64.RED.A1T0 RZ, [UR4], RZ ;  /* 0x000000ffffff79a7 */ /* 0x000fe60008100404 */
.L_x_56:
[----:B------:R-:W-:Y:S05]  /*33e0*/  BSYNC B0 ;  /* 0x0000000000007941 */ /* 0x000fea0003800000 */
.L_x_55:
[----:B------:R-:W-:-:S04]  /*33f0*/  UIADD3 UR42, UR42, 0x1, URZ ;  /* 0x000000012a2a7890 */ /* 0x000fc8000fffe03f */
[----:B------:R-:W-:-:S04]  /*3400*/  UISETP.NE.AND UP0, UPT, UR42, 0x4, UPT ;  /* 0x000000042a00788c */ /* 0x000fc8000bf05270 */
[----:B------:R-:W-:-:S12]  /*3410*/  USEL UR42, UR42, URZ, UP0 ;  /* 0x0000003f2a2a7287 */ /* 0x000fd80008000000 */
.L_x_54:
[----:B------:R-:W-:Y:S04]  /*3420*/  BSSY B0, `(.L_x_58) ;  /* 0x0000032000007945 */ /* 0x000fe80003800000 */
[----:B------:R-:W-:Y:S05]  /*3430*/  @P1 BRA `(.L_x_59) ;  /* 0x0000000000c01947 */ /* 0x000fea0003800000 */
[----:B------:R-:W-:-:S13]  /*3440*/  ISETP.NE.AND P2, PT, R102, 0x3, PT ;  /* 0x000000036600780c */ /* 0x000fda0003f45270 */
[----:B------:R-:W-:Y:S05]  /*3450*/  @!P2 BRA `(.L_x_60) ;  /* 0x000000000004a947 */ /* 0x000fea0003800000 */
[----:B------:R-:W-:Y:S01]  /*3460*/  BPT.TRAP 0x1 ;  /* 0x000000040000795c */ /* 0x000fe20000300000 */
.L_x_60:
[----:B-1----:R-:W-:Y:S01]  /*3470*/  LEA R4, R3, UR51, 0x3 ;  /* 0x0000003303047c11 */ /* 0x002fe2000f8e18ff */
[----:B------:R-:W-:Y:S01]  /*3480*/  BSSY B1, `(.L_x_61) ;  /* 0x0000004000017945 */ /* 0x000fe20003800000 */
[----:B------:R-:W-:-:S04]  /*3490*/  SHF.L.U32 R5, R92, 0x1f, RZ ;  /* 0x0000001f5c057819 */ /* 0x000fc800000006ff */
[----:B------:R-:W1:Y:S02]  /*34a0*/  SYNCS.PHASECHK.TRANS64.TRYWAIT P2, [R4+URZ+0x60], R5 ;  /* 0x00006005040075a7 */ /* 0x000e64000804017f */
[----:B-1----:R-:W-:Y:S05]  /*34b0*/  @!P2 BRA `(.L_x_62) ;  /* 0x0000004800cca947 */ /* 0x002fea0003800000 */
.L_x_170:
[----:B------:R-:W-:Y:S05]  /*34c0*/  BSYNC B1 ;  /* 0x0000000000017941 */ /* 0x000fea0003800000 */
.L_x_61:
[----:B------:R-:W-:Y:S05]  /*34d0*/  @P3 BRA `(.L_x_63) ;  /* 0x0000000000943947 */ /* 0x000fea0003800000 */
[----:B------:R-:W-:Y:S01]  /*34e0*/  IMAD R8, R3, 0x2000, R38 ;  /* 0x0000200003087824 */ /* 0x000fe200078e0226 */
[----:B------:R-:W-:Y:S05]  /*34f0*/  WARPSYNC.ALL ;  /* 0x0000000000007948 */ /* 0x000fea0003800000 */
[----:B-1----:R-:W-:Y:S01]  /*3500*/  IMAD R4, R93, 0x2, R8 ;  /* 0x000000025d047824 */ /* 0x002fe200078e0208 */
[----:B------:R-:W1:Y:S05]  /*3510*/  LDSM.16.M88.4 R32, [R8] ;  /* 0x000000000820783b */ /* 0x000e6a0000000200 */
[----:B------:R-:W2:Y:S01]  /*3520*/  LDSM.16.M88.4 R4, [R4] ;  /* 0x000000000404783b */ /* 0x000ea20000000200 */
[C---:B-1----:R-:W-:Y:S01]  /*3530*/  SHF.L.U32 R12, R32.reuse, 0x10, RZ ;  /* 0x00000010200c7819 */ /* 0x042fe200000006ff */
[C---:B------:R-:W-:Y:S01]  /*3540*/  IMAD.U32 R26, R35.reuse, 0x10000, RZ ;  /* 0x00010000231a7824 */ /* 0x040fe200078e00ff */
[----:B------:R-:W-:Y:S01]  /*3550*/  LOP3.LUT R14, R32, 0xffff0000, RZ, 0xc0, !PT ;  /* 0xffff0000200e7812 */ /* 0x000fe200078ec0ff */
[----:B------:R-:W-:Y:S01]  /*3560*/  IMAD.U32 R24, R34, 0x10000, RZ ;  /* 0x0001000022187824 */ /* 0x000fe200078e00ff */
[----:B------:R-:W-:Y:S01]  /*3570*/  LOP3.LUT R30, R35, 0xffff0000, RZ, 0xc0, !PT ;  /* 0xffff0000231e7812 */ /* 0x000fe200078ec0ff */
[----:B--2---:R-:W-:Y:S01]  /*3580*/  IMAD.U32 R98, R6, 0x10000, RZ ;  /* 0x0001000006627824 */ /* 0x004fe200078e00ff */
[C---:B------:R-:W-:Y:S01]  /*3590*/  LOP3.LUT R32, R4.reuse, 0xffff0000, RZ, 0xc0, !PT ;  /* 0xffff000004207812 */ /* 0x040fe200078ec0ff */
[----:B------:R-:W-:Y:S01]  /*35a0*/  IMAD.U32 R8, R4, 0x10000, RZ ;  /* 0x0001000004087824 */ /* 0x000fe200078e00ff */
[----:B------:R-:W-:Y:S01]  /*35b0*/  LOP3.LUT R34, R34, 0xffff0000, RZ, 0xc0, !PT ;  /* 0xffff000022227812 */ /* 0x000fe200078ec0ff */
[----:B------:R-:W-:Y:S01]  /*35c0*/  IMAD.U32 R20, R33, 0x10000, RZ ;  /* 0x0001000021147824 */ /* 0x000fe200078e00ff */
[C---:B------:R-:W-:Y:S01]  /*35d0*/  LOP3.LUT R36, R5.reuse, 0xffff0000, RZ, 0xc0, !PT ;  /* 0xffff000005247812 */ /* 0x040fe200078ec0ff */
[----:B------:R-:W-:Y:S01]  /*35e0*/  IMAD.U32 R4, R5, 0x10000, RZ ;  /* 0x0001000005047824 */ /* 0x000fe200078e00ff */
[----:B------:R-:W-:Y:S01]  /*35f0*/  LOP3.LUT R10, R33, 0xffff0000, RZ, 0xc0, !PT ;  /* 0xffff0000210a7812 */ /* 0x000fe200078ec0ff */
[C---:B------:R-:W-:Y:S01]  /*3600*/  IMAD.U32 R100, R7.reuse, 0x10000, RZ ;  /* 0x0001000007647824 */ /* 0x040fe200078e00ff */
[----:B------:R-:W-:Y:S01]  /*3610*/  LOP3.LUT R6, R6, 0xffff0000, RZ, 0xc0, !PT ;  /* 0xffff000006067812 */ /* 0x000fe200078ec0ff */
[-C--:B------:R-:W-:Y:S01]  /*3620*/  FMUL R25, R26, R99.reuse ;  /* 0x000000631a197220 */ /* 0x080fe20000400000 */
[----:B------:R-:W-:Y:S01]  /*3630*/  LOP3.LUT R104, R7, 0xffff0000, RZ, 0xc0, !PT ;  /* 0xffff000007687812 */ /* 0x000fe200078ec0ff */
[-C--:B------:R-:W-:Y:S01]  /*3640*/  FMUL R26, R30, R99.reuse ;  /* 0x000000631e1a7220 */ /* 0x080fe20000400000 */
        /* <DEDUP_REMOVED lines=13> */
[----:B------:R-:W-:-:S07]  /*3720*/  FMUL R35, R104, R99 ;  /* 0x0000006368237220 */ /* 0x000fce0000400000 */
.L_x_63:
[----:B------:R-:W-:-:S07]  /*3730*/  IADD3 R3, R3, 0x1, RZ ;  /* 0x0000000103037810 */ /* 0x000fce0007ffe0ff */
.L_x_59:
[----:B------:R-:W-:Y:S05]  /*3740*/  BSYNC B0 ;  /* 0x0000000000007941 */ /* 0x000fea0003800000 */
.L_x_58:
[C-C-:B-1----:R-:W-:Y:S01]  /*3750*/  FFMA R5, R90.reuse, R40, R13.reuse ;  /* 0x000000285a057223 */ /* 0x142fe2000000000d */
[C---:B------:R-:W-:Y:S01]  /*3760*/  FFMA R41, R90.reuse, R41, R13 ;  /* 0x000000295a297223 */ /* 0x040fe2000000000d */
[C-C-:B------:R-:W-:Y:S01]  /*3770*/  FFMA R7, R90.reuse, R42, R15.reuse ;  /* 0x0000002a5a077223 */ /* 0x140fe2000000000f */
[----:B------:R-:W-:Y:S01]  /*3780*/  FFMA R4, R90, R43, R15 ;  /* 0x0000002b5a047223 */ /* 0x000fe2000000000f */
[----:B------:R-:W-:Y:S01]  /*3790*/  FADD R5, R12, R5 ;  /* 0x000000050c057221 */ /* 0x000fe20000000000 */
[----:B------:R-:W-:Y:S01]  /*37a0*/  FADD R6, R14, R41 ;  /* 0x000000290e067221 */ /* 0x000fe20000000000 */
[----:B------:R-:W-:Y:S01]  /*37b0*/  FADD R7, R20, R7 ;  /* 0x0000000714077221 */ /* 0x000fe20000000000 */
[----:B------:R-:W-:Y:S01]  /*37c0*/  FADD R8, R21, R4 ;  /* 0x0000000415087221 */ /* 0x000fe20000000000 */
[C-C-:B------:R-:W-:Y:S01]  /*37d0*/  FFMA R44, R90.reuse, R44, R13.reuse ;  /* 0x0000002c5a2c7223 */ /* 0x140fe2000000000d */
[----:B------:R-:W-:Y:S01]  /*37e0*/  FFMA R45, R90, R45, R13 ;  /* 0x0000002d5a2d7223 */ /* 0x000fe2000000000d */
[----:B------:R-:W-:Y:S01]  /*37f0*/  F2FP.RELU.BF16.F32.PACK_AB R4, R6, R5 ;  /* 0x000000050604723e */ /* 0x000fe200000018ff */
[--C-:B------:R-:W-:Y:S01]  /*3800*/  FFMA R46, R90, R46, R15.reuse ;  /* 0x0000002e5a2e7223 */ /* 0x100fe2000000000f */
[----:B------:R-:W-:Y:S01]  /*3810*/  F2FP.RELU.BF16.F32.PACK_AB R5, R8, R7 ;  /* 0x000000070805723e */ /* 0x000fe200000018ff */
[C-C-:B------:R-:W-:Y:S01]  /*3820*/  FFMA R47, R90.reuse, R47, R15.reuse ;  /* 0x0000002f5a2f7223 */ /* 0x140fe2000000000f */
[C-C-:B------:R-:W-:Y:S01]  /*3830*/  FFMA R50, R90.reuse, R50, R15.reuse ;  /* 0x000000325a327223 */ /* 0x140fe2000000000f */
[C---:B------:R-:W-:Y:S01]  /*3840*/  FFMA R51, R90.reuse, R51, R15 ;  /* 0x000000335a337223 */ /* 0x040fe2000000000f */
[C-C-:B------:R-:W-:Y:S01]  /*3850*/  FFMA R48, R90.reuse, R48, R13.reuse ;  /* 0x000000305a307223 */ /* 0x140fe2000000000d */
[C-C-:B------:R-:W-:Y:S01]  /*3860*/  FFMA R49, R90.reuse, R49, R13.reuse ;  /* 0x000000315a317223 */ /* 0x140fe2000000000d */
[C-C-:B------:R-:W-:Y:S01]  /*3870*/  FFMA R52, R90.reuse, R52, R13.reuse ;  /* 0x000000345a347223 */ /* 0x140fe2000000000d */
[C---:B------:R-:W-:Y:S01]  /*3880*/  FFMA R53, R90.reuse, R53, R13 ;  /* 0x000000355a357223 */ /* 0x040fe2000000000d */
[C-C-:B------:R-:W-:Y:S01]  /*3890*/  FFMA R7, R90.reuse, R54, R15.reuse ;  /* 0x000000365a077223 */ /* 0x140fe2000000000f */
[----:B------:R-:W-:Y:S01]  /*38a0*/  FFMA R8, R90, R55, R15 ;  /* 0x000000375a087223 */ /* 0x000fe2000000000f */
        /* <DEDUP_REMOVED lines=12> */
[----:B------:R-:W-:Y:S01]  /*3970*/  F2FP.RELU.BF16.F32.PACK_AB R6, R45, R44 ;  /* 0x0000002c2d06723e */ /* 0x000fe200000018ff */
[----:B------:R-:W-:Y:S05]  /*3980*/  WARPSYNC.ALL ;  /* 0x0000000000007948 */ /* 0x000fea0003800000 */
[----:B------:R-:W-:Y:S01]  /*3990*/  F2FP.RELU.BF16.F32.PACK_AB R7, R47, R46 ;  /* 0x0000002e2f07723e */ /* 0x000fe200000018ff */
[----:B------:R-:W-:Y:S01]  /*39a0*/  BSSY B0, `(.L_x_64) ;  /* 0x0000018000007945 */ /* 0x000fe20003800000 */
[----:B------:R-:W-:-:S02]  /*39b0*/  F2FP.RELU.BF16.F32.PACK_AB R9, R10, R9 ;  /* 0x000000090a09723e */ /* 0x000fc400000018ff */
[----:B------:R-:W-:Y:S01]  /*39c0*/  F2FP.RELU.BF16.F32.PACK_AB R8, R49, R48 ;  /* 0x000000303108723e */ /* 0x000fe200000018ff */
[----:B------:R1:W-:Y:S01]  /*39d0*/  STSM.16.M88.4 [R28+0x2200], R4 ;  /* 0x002200041c007844 */ /* 0x0003e20000000200 */
[----:B------:R-:W-:Y:S02]  /*39e0*/  F2FP.RELU.BF16.F32.PACK_AB R10, R53, R52 ;  /* 0x00000034350a723e */ /* 0x000fe400000018ff */
[----:B------:R-:W-:-:S05]  /*39f0*/  F2FP.RELU.BF16.F32.PACK_AB R11, R40, R11 ;  /* 0x0000000b280b723e */ /* 0x000fca00000018ff */
        /* <DEDUP_REMOVED lines=11> */
[----:B------:R-:W-:Y:S02]  /*3ab0*/  UIADD3 UR4, UR51, 0x2200, URZ ;  /* 0x0000220033047890 */ /* 0x000fe4000fffe03f */
[----:B------:R-:W-:Y:S01]  /*3ac0*/  UIADD3.X UR9, URZ, UR53, URZ, UP0, !UPT ;  /* 0x000000353f097290 */ /* 0x000fe200087fe43f */
[----:B------:R-:W-:Y:S01]  /*3ad0*/  UMOV UR6, UR46 ;  /* 0x0000002e00067c82 */ /* 0x000fe20008000000 */
[----:B------:R-:W-:-:S07]  /*3ae0*/  UMOV UR7, UR47 ;  /* 0x0000002f00077c82 */ /* 0x000fce0008000000 */
[----:B------:R2:W-:Y:S01]  /*3af0*/  UTMASTG.3D [UR4], [UR8] ;  /* 0x00000004080073b5 */ /* 0x0005e20008010000 */
[----:B------:R0:W-:Y:S01]  /*3b00*/  UTMACMDFLUSH ;  /* 0x00000000000079b7 */ /* 0x0001e20000000000 */
[----:B--2---:R-:W-:-:S04]  /*3b10*/  DEPBAR.LE SB0, 0x1 ;  /* 0x000080400000791a */ /* 0x004fc80000000000 */
.L_x_65:
[----:B------:R-:W-:Y:S05]  /*3b20*/  BSYNC B0 ;  /* 0x0000000000007941 */ /* 0x000fea0003800000 */
.L_x_64:
[----:B------:R-:W-:Y:S06]  /*3b30*/  BAR.SYNC.DEFER_BLOCKING 0x1, 0x100 ;  /* 0x0044000000007b1d */ /* 0x000fec0000010000 */
[----:B------:R-:W-:Y:S04]  /*3b40*/  BSSY B0, `(.L_x_66) ;  /* 0x0000009000007945 */ /* 0x000fe80003800000 */
[----:B------:R-:W-:Y:S05]  /*3b50*/  @P1 BRA `(.L_x_67) ;  /* 0x00000000001c1947 */ /* 0x000fea0003800000 */
[----:B------:R-:W-:-:S13]  /*3b60*/  ISETP.NE.AND P2, PT, R102, 0x3, PT ;  /* 0x000000036600780c */ /* 0x000fda0003f45270 */
[----:B------:R-:W-:Y:S05]  /*3b70*/  @!P2 BRA `(.L_x_68) ;  /* 0x000000000004a947 */ /* 0x000fea0003800000 */
[----:B------:R-:W-:Y:S01]  /*3b80*/  BPT.TRAP 0x1 ;  /* 0x000000040000795c */ /* 0x000fe20000300000 */
.L_x_68:
[----:B------:R-:W-:-:S04]  /*3b90*/  ULEA UR4, UR42, UR51, 0x3 ;  /* 0x000000332a047291 */ /* 0x000fc8000f8e183f */
[----:B------:R-:W-:-:S04]  /*3ba0*/  UIADD3 UR4, UR4, 0x80, URZ ;  /* 0x0000008004047890 */ /* 0x000fc8000fffe03f */
[----:B------:R-:W-:-:S09]  /*3bb0*/  UPRMT UR4, UR50, 0x654, UR4 ;  /* 0x0000065432047896 */ /* 0x000fd20008000004 */
[----:B------:R-:W-:Y:S03]  /*3bc0*/  SYNCS.ARRIVE.TRANS64.RED.A1T0 RZ, [UR4], RZ ;  /* 0x000000ffffff79a7 */ /* 0x000fe60008100404 */
.L_x_67:
[----:B------:R-:W-:Y:S05]  /*3bd0*/  BSYNC B0 ;  /* 0x0000000000007941 */ /* 0x000fea0003800000 */
.L_x_66:
[----:B------:R-:W-:Y:S01]  /*3be0*/  UIADD3 UR42, UR42, 0x1, URZ ;  /* 0x000000012a2a7890 */ /* 0x000fe2000fffe03f */
[----:B------:R-:W-:Y:S01]  /*3bf0*/  BSSY B0, `(.L_x_69) ;  /* 0x0000039000007945 */ /* 0x000fe20003800000 */
[----:B------:R-:W-:Y:S02]  /*3c00*/  IMAD.MOV.U32 R37, RZ, RZ, R92 ;  /* 0x000000ffff257224 */ /* 0x000fe400078e005c */
[----:B------:R-:W-:-:S04]  /*3c10*/  UISETP.NE.AND UP0, UPT, UR42, 0x4, UPT ;  /* 0x000000042a00788c */ /* 0x000fc8000bf05270 */
[----:B------:R-:W-:Y:S01]  /*3c20*/  USEL UR42, UR42, URZ, UP0 ;  /* 0x0000003f2a2a7287 */ /* 0x000fe20008000000 */
[----:B------:R-:W-:Y:S11]  /*3c30*/  @P1 BRA `(.L_x_70) ;  /* 0x0000000000d01947 */ /* 0x000ff60003800000 */
[----:B------:R-:W-:-:S13]  /*3c40*/  ISETP.NE.AND P2, PT, R102, 0x3, PT ;  /* 0x000000036600780c */ /* 0x000fda0003f45270 */
[----:B------:R-:W-:Y:S05]  /*3c50*/  @!P2 BRA `(.L_x_71) ;  /* 0x000000000004a947 */ /* 0x000fea0003800000 */
[----:B------:R-:W-:Y:S01]  /*3c60*/  BPT.TRAP 0x1 ;  /* 0x000000040000795c */ /* 0x000fe20000300000 */
.L_x_71:
[C---:B-1----:R-:W-:Y:S01]  /*3c70*/  LEA R4, R3.reuse, UR51, 0x3 ;  /* 0x0000003303047c11 */ /* 0x042fe2000f8e18ff */
[----:B------:R-:W-:Y:S01]  /*3c80*/  VIADD R9, R3, 0x1 ;  /* 0x0000000103097836 */ /* 0x000fe20000000000 */
[----:B------:R-:W-:Y:S01]  /*3c90*/  SHF.L.U32 R5, R92, 0x1f, RZ ;  /* 0x0000001f5c057819 */ /* 0x000fe200000006ff */
[----:B------:R-:W-:Y:S03]  /*3ca0*/  BSSY B1, `(.L_x_72) ;  /* 0x0000005000017945 */ /* 0x000fe60003800000 */
[----:B------:R-:W1:Y:S01]  /*3cb0*/  SYNCS.PHASECHK.TRANS64.TRYWAIT P2, [R4+URZ+0x60], R5 ;  /* 0x00006005040075a7 */ /* 0x000e62000804017f */
[----:B------:R-:W-:-:S04]  /*3cc0*/  ISETP.NE.AND P4, PT, R9, 0x4, PT ;  /* 0x000000040900780c */ /* 0x000fc80003f85270 */
[----:B------:R-:W-:Y:S01]  /*3cd0*/  SEL R37, RZ, 0x1, P4 ;  /* 0x00000001ff257807 */ /* 0x000fe20002000000 */
[----:B-1----:R-:W-:Y:S08]  /*3ce0*/  @!P2 BRA `(.L_x_73) ;  /* 0x0000004000d4a947 */ /* 0x002ff00003800000 */
.L_x_171:
[----:B------:R-:W-:Y:S05]  /*3cf0*/  BSYNC B1 ;  /* 0x0000000000017941 */ /* 0x000fea0003800000 */
.L_x_72:
[----:B------:R-:W-:Y:S05]  /*3d00*/  @P3 BRA `(.L_x_74) ;  /* 0x0000000000943947 */ /* 0x000fea0003800000 */
[----:B------:R-:W-:Y:S01]  /*3d10*/  IMAD R14, R3, 0x2000, R38 ;  /* 0x00002000030e7824 */ /* 0x000fe200078e0226 */
[----:B------:R-:W-:Y:S05]  /*3d20*/  WARPSYNC.ALL ;  /* 0x0000000000007948 */ /* 0x000fea0003800000 */
[----:B------:R-:W-:Y:S01]  /*3d30*/  IMAD R33, R93, 0x2, R14 ;  /* 0x000000025d217824 */ /* 0x000fe200078e020e */
[----:B-1----:R-:W1:Y:S05]  /*3d40*/  LDSM.16.M88.4 R4, [R14] ;  /* 0x000000000e04783b */ /* 0x002e6a0000000200 */
[----:B------:R-:W2:Y:S01]  /*3d50*/  LDSM.16.M88.4 R32, [R33] ;  /* 0x000000002120783b */ /* 0x000ea20000000200 */
[C---:B-1----:R-:W-:Y:S01]  /*3d60*/  SHF.L.U32 R26, R7.reuse, 0x10, RZ ;  /* 0x00000010071a7819 */ /* 0x042fe200000006ff */
[----:B------:R-:W-:Y:S01]  /*3d70*/  IMAD.U32 R12, R4, 0x10000, RZ ;  /* 0x00010000040c7824 */ /* 0x000fe200078e00ff */
[----:B------:R-:W-:Y:S01]  /*3d80*/  LOP3.LUT R30, R7, 0xffff0000, RZ, 0xc0, !PT ;  /* 0xffff0000071e7812 */ /* 0x000fe200078ec0ff */
[----:B------:R-:W-:Y:S01]  /*3d90*/  IMAD.U32 R10, R6, 0x10000, RZ ;  /* 0x00010000060a7824 */ /* 0x000fe200078e00ff */
[----:B------:R-:W-:Y:S01]  /*3da0*/  LOP3.LUT R4, R4, 0xffff0000, RZ, 0xc0, !PT ;  /* 0xffff000004047812 */ /* 0x000fe200078ec0ff */
[C---:B--2---:R-:W-:Y:S01]  /*3db0*/  IMAD.U32 R36, R32.reuse, 0x10000, RZ ;  /* 0x0001000020247824 */ /* 0x044fe200078e00ff */
[----:B------:R-:W-:Y:S01]  /*3dc0*/  LOP3.LUT R32, R32, 0xffff0000, RZ, 0xc0, !PT ;  /* 0xffff000020207812 */ /* 0x000fe200078ec0ff */
[C---:B------:R-:W-:Y:S01]  /*3dd0*/  IMAD.U32 R44, R34.reuse, 0x10000, RZ ;  /* 0x00010000222c7824 */ /* 0x040fe200078e00ff */
[----:B------:R-:W-:Y:S01]  /*3de0*/  LOP3.LUT R34, R34, 0xffff0000, RZ, 0xc0, !PT ;  /* 0xffff000022227812 */ /* 0x000fe200078ec0ff */
[C---:B------:R-:W-:Y:S01]  /*3df0*/  IMAD.U32 R20, R5.reuse, 0x10000, RZ ;  /* 0x0001000005147824 */ /* 0x040fe200078e00ff */
[----:B------:R-:W-:Y:S01]  /*3e00*/  LOP3.LUT R8, R5, 0xffff0000, RZ, 0xc0, !PT ;  /* 0xffff000005087812 */ /* 0x000fe200078ec0ff */
[----:B------:R-:W-:Y:S01]  /*3e10*/  IMAD.U32 R40, R33, 0x10000, RZ ;  /* 0x0001000021287824 */ /* 0x000fe200078e00ff */
[----:B------:R-:W-:Y:S01]  /*3e20*/  LOP3.LUT R6, R6, 0xffff0000, RZ, 0xc0, !PT ;  /* 0xffff000006067812 */ /* 0x000fe200078ec0ff */
[----:B------:R-:W-:Y:S01]  /*3e30*/  IMAD.U32 R46, R35, 0x10000, RZ ;  /* 0x00010000232e7824 */ /* 0x000fe200078e00ff */
        /* <DEDUP_REMOVED lines=18> */
.L_x_74:
[----:B------:R-:W-:Y:S02]  /*3f60*/  LOP3.LUT R37, R92, R37, RZ, 0x3c, !PT ;  /* 0x000000255c257212 */ /* 0x000fe400078e3cff */
[----:B------:R-:W-:-:S07]  /*3f70*/  SEL R3, R9, RZ, P4 ;  /* 0x000000ff09037207 */ /* 0x000fce0002000000 */
.L_x_70:
[----:B------:R-:W-:Y:S05]  /*3f80*/  BSYNC B0 ;  /* 0x0000000000007941 */ /* 0x000fea0003800000 */
.L_x_69:
        /* <DEDUP_REMOVED lines=61> */
.L_x_76:
[----:B------:R-:W-:Y:S05]  /*4360*/  BSYNC B0 ;  /* 0x0000000000007941 */ /* 0x000fea0003800000 */
.L_x_75:
[----:B------:R-:W-:Y:S06]  /*4370*/  BAR.SYNC.DEFER_BLOCKING 0x1, 0x100 ;  /* 0x0044000000007b1d */ /* 0x000fec0000010000 */
[----:B------:R-:W-:Y:S04]  /*4380*/  BSSY B0, `(.L_x_77) ;  /* 0x0000009000007945 */ /* 0x000fe80003800000 */
[----:B------:R-:W-:Y:S05]  /*4390*/  @P1 BRA `(.L_x_78) ;  /* 0x00000000001c1947 */ /* 0x000fea0003800000 */
[----:B------:R-:W-:-:S13]  /*43a0*/  ISETP.NE.AND P2, PT, R102, 0x3, PT ;  /* 0x000000036600780c */ /* 0x000fda0003f45270 */
[----:B------:R-:W-:Y:S05]  /*43b0*/  @!P2 BRA `(.L_x_79) ;  /* 0x000000000004a947 */ /* 0x000fea0003800000 */
[----:B------:R-:W-:Y:S01]  /*43c0*/  BPT.TRAP 0x1 ;  /* 0x000000040000795c */ /* 0x000fe20000300000 */
.L_x_79:
[----:B------:R-:W-:-:S04]  /*43d0*/  ULEA UR4, UR42, UR51, 0x3 ;  /* 0x000000332a047291 */ /* 0x000fc8000f8e183f */
[----:B------:R-:W-:-:S04]  /*43e0*/  UIADD3 UR4, UR4, 0x80, URZ ;  /* 0x0000008004047890 */ /* 0x000fc8000fffe03f */
[----:B------:R-:W-:-:S09]  /*43f0*/  UPRMT UR4, UR50, 0x654, UR4 ;  /* 0x0000065432047896 */ /* 0x000fd20008000004 */
[----:B------:R-:W-:Y:S03]  /*4400*/  SYNCS.ARRIVE.TRANS64.RED.A1T0 RZ, [UR4], RZ ;  /* 0x000000ffffff79a7 */ /* 0x000fe60008100404 */
.L_x_78:
[----:B------:R-:W-:Y:S05]  /*4410*/  BSYNC B0 ;  /* 0x0000000000007941 */ /* 0x000fea0003800000 */
.L_x_77:
[----:B------:R-:W-:Y:S01]  /*4420*/  UIADD3 UR4, UR42, 0x1, URZ ;  /* 0x000000012a047890 */ /* 0x000fe2000fffe03f */
[----:B------:R-:W-:Y:S03]  /*4430*/  BSSY B0, `(.L_x_80) ;  /* 0x0000033000007945 */ /* 0x000fe60003800000 */
[----:B------:R-:W-:-:S04]  /*4440*/  UISETP.NE.AND UP0, UPT, UR4, 0x4, UPT ;  /* 0x000000040400788c */ /* 0x000fc8000bf05270 */
[----:B------:R-:W-:Y:S01]  /*4450*/  USEL UR42, UR4, URZ, UP0 ;  /* 0x0000003f042a7287 */ /* 0x000fe20008000000 */
[----:B------:R-:W-:Y:S11]  /*4460*/  @P1 BRA `(.L_x_81) ;  /* 0x0000000000bc1947 */ /* 0x000ff60003800000 */
[----:B------:R-:W-:-:S13]  /*4470*/  ISETP.NE.AND P2, PT, R102, 0x3, PT ;  /* 0x000000036600780c */ /* 0x000fda0003f45270 */
[----:B------:R-:W-:Y:S05]  /*4480*/  @!P2 BRA `(.L_x_82) ;  /* 0x000000000004a947 */ /* 0x000fea0003800000 */
[----:B------:R-:W-:Y:S01]  /*4490*/  BPT.TRAP 0x1 ;  /* 0x000000040000795c */ /* 0x000fe20000300000 */
.L_x_82:
[----:B-1----:R-:W-:Y:S01]  /*44a0*/  SHF.L.U32 R4, R37, 0x1f, RZ ;  /* 0x0000001f25047819 */ /* 0x002fe200000006ff */
[----:B------:R-:W-:Y:S01]  /*44b0*/  BSSY B1, `(.L_x_83) ;  /* 0x0000004000017945 */ /* 0x000fe20003800000 */
[----:B------:R-:W-:-:S04]  /*44c0*/  LEA R5, R3, UR51, 0x3 ;  /* 0x0000003303057c11 */ /* 0x000fc8000f8e18ff */
[----:B------:R-:W1:Y:S02]  /*44d0*/  SYNCS.PHASECHK.TRANS64.TRYWAIT P2, [R5+URZ+0x60], R4 ;  /* 0x00006004050075a7 */ /* 0x000e64000804017f */
[----:B-1----:R-:W-:Y:S05]  /*44e0*/  @!P2 BRA `(.L_x_84) ;  /* 0x0000003800e8a947 */ /* 0x002fea0003800000 */
.L_x_172:
[----:B------:R-:W-:Y:S05]  /*44f0*/  BSYNC B1 ;  /* 0x0000000000017941 */ /* 0x000fea0003800000 */
.L_x_83:
[----:B------:R-:W-:Y:S05]  /*4500*/  @P3 BRA `(.L_x_81) ;  /* 0x0000000000943947 */ /* 0x000fea0003800000 */
[----:B------:R-:W-:Y:S01]  /*4510*/  IMAD R38, R3, 0x2000, R38 ;  /* 0x0000200003267824 */ /* 0x000fe200078e0226 */
[----:B------:R-:W-:Y:S05]  /*4520*/  WARPSYNC.ALL ;  /* 0x0000000000007948 */ /* 0x000fea0003800000 */
[----:B------:R-:W-:Y:S02]  /*4530*/  IMAD R3, R93, 0x2, R38 ;  /* 0x000000025d037824 */ /* 0x000fe400078e0226 */
[----:B------:R-:W2:Y:S04]  /*4540*/  LDSM.16.M88.4 R36, [R38] ;  /* 0x000000002624783b */ /* 0x000ea80000000200 */
[----:B-1----:R-:W1:Y:S01]  /*4550*/  LDSM.16.M88.4 R4, [R3] ;  /* 0x000000000304783b */ /* 0x002e620000000200 */
[C---:B--2---:R-:W-:Y:S01]  /*4560*/  LOP3.LUT R14, R36.reuse, 0xffff0000, RZ, 0xc0, !PT ;  /* 0xffff0000240e7812 */ /* 0x044fe200078ec0ff */
[----:B------:R-:W-:Y:S01]  /*4570*/  IMAD.U32 R12, R36, 0x10000, RZ ;  /* 0x00010000240c7824 */ /* 0x000fe200078e00ff */
[----:B------:R-:W-:Y:S01]  /*4580*/  LOP3.LUT R24, R38, 0xffff0000, RZ, 0xc0, !PT ;  /* 0xffff000026187812 */ /* 0x000fe200078ec0ff */
[----:B------:R-:W-:Y:S01]  /*4590*/  IMAD.U32 R20, R37, 0x10000, RZ ;  /* 0x0001000025147824 */ /* 0x000fe200078e00ff */
[C---:B-1----:R-:W-:Y:S01]  /*45a0*/  SHF.L.U32 R10, R4.reuse, 0x10, RZ ;  /* 0x00000010040a7819 */ /* 0x042fe200000006ff */
[----:B------:R-:W-:Y:S01]  /*45b0*/  IMAD.U32 R32, R5, 0x10000, RZ ;  /* 0x0001000005207824 */ /* 0x000fe200078e00ff */
[----:B------:R-:W-:Y:S01]  /*45c0*/  LOP3.LUT R30, R4, 0xffff0000, RZ, 0xc0, !PT ;  /* 0xffff0000041e7812 */ /* 0x000fe200078ec0ff */
[C---:B------:R-:W-:Y:S01]  /*45d0*/  IMAD.U32 R42, R6.reuse, 0x10000, RZ ;  /* 0x00010000062a7824 */ /* 0x040fe200078e00ff */
[C---:B------:R-:W-:Y:S01]  /*45e0*/  LOP3.LUT R46, R7.reuse, 0xffff0000, RZ, 0xc0, !PT ;  /* 0xffff0000072e7812 */ /* 0x040fe200078ec0ff */
[----:B------:R-:W-:Y:S01]  /*45f0*/  IMAD.U32 R34, R7, 0x10000, RZ ;  /* 0x0001000007227824 */ /* 0x000fe200078e00ff */
        /* <DEDUP_REMOVED lines=22> */
.L_x_81:
[----:B------:R-:W-:Y:S05]  /*4760*/  BSYNC B0 ;  /* 0x0000000000007941 */ /* 0x000fea0003800000 */
.L_x_80:
[C-C-:B------:R-:W-:Y:S01]  /*4770*/  FFMA R80, R90.reuse, R80, R13.reuse ;  /* 0x000000505a507223 */ /* 0x140fe2000000000d */
[C-C-:B------:R-:W-:Y:S01]  /*4780*/  FFMA R81, R90.reuse, R81, R13.reuse ;  /* 0x000000515a517223 */ /* 0x140fe2000000000d */
[C-C-:B------:R-:W-:Y:S01]  /*4790*/  FFMA R3, R90.reuse, R72, R13.reuse ;  /* 0x000000485a037223 */ /* 0x140fe2000000000d */
[C-C-:B------:R-:W-:Y:S01]  /*47a0*/  FFMA R73, R90.reuse, R73, R13.reuse ;  /* 0x000000495a497223 */ /* 0x140fe2000000000d */
[C-C-:B------:R-:W-:Y:S01]  /*47b0*/  FFMA R76, R90.reuse, R76, R13.reuse ;  /* 0x0000004c5a4c7223 */ /* 0x140fe2000000000d */
[C---:B------:R-:W-:Y:S01]  /*47c0*/  FFMA R77, R90.reuse, R77, R13 ;  /* 0x0000004d5a4d7223 */ /* 0x040fe2000000000d */
[C-C-:B-1----:R-:W-:Y:S01]  /*47d0*/  FFMA R5, R90.reuse, R74, R15.reuse ;  /* 0x0000004a5a057223 */ /* 0x142fe2000000000f */
[C-C-:B------:R-:W-:Y:S01]  /*47e0*/  FFMA R4, R90.reuse, R75, R15.reuse ;  /* 0x0000004b5a047223 */ /* 0x140fe2000000000f */
[C-C-:B------:R-:W-:Y:S01]  /*47f0*/  FFMA R78, R90.reuse, R78, R15.reuse ;  /* 0x0000004e5a4e7223 */ /* 0x140fe2000000000f */
[C-C-:B------:R-:W-:Y:S01]  /*4800*/  FFMA R79, R90.reuse, R79, R15.reuse ;  /* 0x0000004f5a4f7223 */ /* 0x140fe2000000000f */
[C-C-:B------:R-:W-:Y:S01]  /*4810*/  FFMA R82, R90.reuse, R82, R15.reuse ;  /* 0x000000525a527223 */ /* 0x140fe2000000000f */
[C---:B------:R-:W-:Y:S01]  /*4820*/  FFMA R83, R90.reuse, R83, R15 ;  /* 0x000000535a537223 */ /* 0x040fe2000000000f */
        /* <DEDUP_REMOVED lines=25> */
[----:B------:R-:W-:Y:S02]  /*49c0*/  F2FP.RELU.BF16.F32.PACK_AB R10, R77, R76 ;  /* 0x0000004c4d0a723e */ /* 0x000fe400000018ff */
[----:B------:R-:W-:Y:S02]  /*49d0*/  F2FP.RELU.BF16.F32.PACK_AB R11, R79, R78 ;  /* 0x0000004e4f0b723e */ /* 0x000fe400000018ff */
[----:B------:R-:W-:Y:S02]  /*49e0*/  F2FP.RELU.BF16.F32.PACK_AB R81, R83, R82 ;  /* 0x000000525351723e */ /* 0x000fe400000018ff */
[----:B------:R-:W-:Y:S01]  /*49f0*/  F2FP.RELU.BF16.F32.PACK_AB R82, R85, R84 ;  /* 0x000000545552723e */ /* 0x000fe200000018ff */
[----:B------:R1:W-:Y:S01]  /*4a00*/  STSM.16.M88.4 [R28+0x6200], R8 ;  /* 0x006200081c007844 */ /* 0x0003e20000000200 */
        /* <DEDUP_REMOVED lines=19> */
.L_x_86:
[----:B------:R-:W-:Y:S05]  /*4b40*/  BSYNC B0 ;  /* 0x0000000000007941 */ /* 0x000fea0003800000 */
.L_x_85:
[----:B------:R-:W-:Y:S06]  /*4b50*/  BAR.SYNC.DEFER_BLOCKING 0x1, 0x100 ;  /* 0x0044000000007b1d */ /* 0x000fec0000010000 */
[----:B------:R-:W-:Y:S04]  /*4b60*/  BSSY B0, `(.L_x_87) ;  /* 0x0000009000007945 */ /* 0x000fe80003800000 */
[----:B------:R-:W-:Y:S05]  /*4b70*/  @P1 BRA `(.L_x_88) ;  /* 0x00000000001c1947 */ /* 0x000fea0003800000 */
[----:B------:R-:W-:-:S13]  /*4b80*/  ISETP.NE.AND P0, PT, R102, 0x3, PT ;  /* 0x000000036600780c */ /* 0x000fda0003f05270 */
[----:B------:R-:W-:Y:S05]  /*4b90*/  @!P0 BRA `(.L_x_89) ;  /* 0x0000000000048947 */ /* 0x000fea0003800000 */
[----:B------:R-:W-:Y:S01]  /*4ba0*/  BPT.TRAP 0x1 ;  /* 0x000000040000795c */ /* 0x000fe20000300000 */
.L_x_89:
[----:B------:R-:W-:-:S04]  /*4bb0*/  ULEA UR4, UR42, UR51, 0x3 ;  /* 0x000000332a047291 */ /* 0x000fc8000f8e183f */
[----:B------:R-:W-:-:S04]  /*4bc0*/  UIADD3 UR4, UR4, 0x80, URZ ;  /* 0x0000008004047890 */ /* 0x000fc8000fffe03f */
[----:B------:R-:W-:-:S09]  /*4bd0*/  UPRMT UR4, UR50, 0x654, UR4 ;  /* 0x0000065432047896 */ /* 0x000fd20008000004 */
[----:B------:R-:W-:Y:S03]  /*4be0*/  SYNCS.ARRIVE.TRANS64.RED.A1T0 RZ, [UR4], RZ ;  /* 0x000000ffffff79a7 */ /* 0x000fe60008100404 */
.L_x_88:
[----:B------:R-:W-:Y:S05]  /*4bf0*/  BSYNC B0 ;  /* 0x0000000000007941 */ /* 0x000fea0003800000 */
.L_x_87:
[----:B------:R-:W-:Y:S01]  /*4c00*/  IADD3 R16, P0, R16, UR38, RZ ;  /* 0x0000002610107c10 */ /* 0x000fe2000ff1e0ff */
[----:B------:R-:W-:Y:S01]  /*4c10*/  ULDC.64 UR4, c[0x0][0x8f8] ;  /* 0x00023e0000047ab9 */ /* 0x000fe20000000a00 */
[----:B------:R-:W-:Y:S01]  /*4c20*/  UIADD3 UR42, UR42, 0x1, URZ ;  /* 0x000000012a2a7890 */ /* 0x000fe2000fffe03f */
[----:B------:R-:W-:Y:S01]  /*4c30*/  PRMT R3, RZ, 0x7610, R3 ;  /* 0x00007610ff037816 */ /* 0x000fe20000000003 */
[----:B------:R-:W-:Y:S01]  /*4c40*/  UMOV UR47, 0xffffffff ;  /* 0xffffffff002f7882 */ /* 0x000fe20000000000 */
[----:B------:R-:W-:Y:S01]  /*4c50*/  IADD3.X R17, R17, UR37, RZ, P0, !PT ;  /* 0x0000002511117c10 */ /* 0x000fe200087fe4ff */
[----:B------:R-:W-:Y:S01]  /*4c60*/  UISETP.NE.AND UP0, UPT, UR42, 0x4, UPT ;  /* 0x000000042a00788c */ /* 0x000fe2000bf05270 */
[----:B------:R-:W-:Y:S01]  /*4c70*/  ISETP.GE.U32.AND P0, PT, R16, UR4, PT ;  /* 0x0000000410007c0c */ /* 0x000fe2000bf06070 */
[----:B------:R-:W-:Y:S01]  /*4c80*/  IMAD.MOV.U32 R100, RZ, RZ, -0x1 ;  /* 0xffffffffff647424 */ /* 0x000fe200078e00ff */
[----:B------:R-:W-:Y:S01]  /*4c90*/  MOV R98, 0xffffffff ;  /* 0xffffffff00627802 */ /* 0x000fe20000000f00 */
[----:B------:R-:W-:Y:S01]  /*4ca0*/  USEL UR42, UR42, URZ, UP0 ;  /* 0x0000003f2a2a7287 */ /* 0x000fe20008000000 */
[----:B------:R-:W-:-:S13]  /*4cb0*/  ISETP.GE.U32.AND.EX P0, PT, R17, UR5, PT, P0 ;  /* 0x0000000511007c0c */ /* 0x000fda000bf06100 */
[----:B------:R-:W-:Y:S05]  /*4cc0*/  @P0 BRA `(.L_x_90) ;  /* 0x0000000400680947 */ /* 0x000fea0003800000 */
[----:B------:R-:W2:Y:S01]  /*4cd0*/  S2R R23, SR_CTAID.X ;  /* 0x0000000000177919 */ /* 0x000ea20000002500 */
[----:B-1----:R-:W1:Y:S01]  /*4ce0*/  LDC.64 R10, c[0x0][0x8d0] ;  /* 0x00023400ff0a7b82 */ /* 0x002e620000000a00 */
[----:B------:R-:W-:Y:S01]  /*4cf0*/  ULDC UR4, c[0x0][0x150] ;  /* 0x0000540000047ab9 */ /* 0x000fe20000000800 */
[----:B------:R-:W-:Y:S01]  /*4d00*/  IMAD.MOV.U32 R8, RZ, RZ, R16 ;  /* 0x000000ffff087224 */ /* 0x000fe200078e0010 */
[----:B------:R-:W3:Y:S01]  /*4d10*/  S2R R25, SR_CTAID.Y ;  /* 0x0000000000197919 */ /* 0x000ee20000002600 */
[----:B------:R-:W-:-:S04]  /*4d20*/  IMAD.MOV.U32 R9, RZ, RZ, R17 ;  /* 0x000000ffff097224 */ /* 0x000fc800078e0011 */
[----:B------:R-:W4:Y:S08]  /*4d30*/  LDC R26, c[0x0][0x144] ;  /* 0x00005100ff1a7b82 */ /* 0x000f300000000800 */
[----:B------:R-:W3:Y:S08]  /*4d40*/  LDC R12, c[0x0][0x8d8] ;  /* 0x00023600ff0c7b82 */ /* 0x000ef00000000800 */
[----:B------:R-:W3:Y:S01]  /*4d50*/  LDC.64 R20, c[0x0][0x8c8] ;  /* 0x00023200ff147b82 */ /* 0x000ee20000000a00 */
[----:B-1----:R-:W-:-:S04]  /*4d60*/  ISETP.NE.U32.AND P0, PT, R10, RZ, PT ;  /* 0x000000ff0a00720c */ /* 0x002fc80003f05070 */
[----:B------:R-:W-:Y:S02]  /*4d70*/  ISETP.NE.AND.EX P0, PT, R11, RZ, PT, P0 ;  /* 0x000000ff0b00720c */ /* 0x000fe40003f05300 */
[----:B--2---:R-:W-:-:S05]  /*4d80*/  I2FP.F32.U32 R3, R23 ;  /* 0x0000001700037245 */ /* 0x004fca0000201000 */
[----:B------:R-:W-:-:S04]  /*4d90*/  FMUL R3, R3, UR4 ;  /* 0x0000000403037c20 */ /* 0x000fc80008400000 */
[----:B------:R1:W2:Y:S02]  /*4da0*/  F2I.U32.TRUNC.NTZ R24, R3 ;  /* 0x0000000300187305 */ /* 0x0002a4000020f000 */
[----:B----4-:R-:W-:Y:S05]  /*4db0*/  @!P0 BRA `(.L_x_91) ;  /* 0x0000000000288947 */ /* 0x010fea0003800000 */
[----:B-1----:R-:W1:Y:S02]  /*4dc0*/  LDC R3, c[0x0][0x8dc] ;  /* 0x00023700ff037b82 */ /* 0x002e640000000800 */
[----:B-1----:R-:W-:-:S05]  /*4dd0*/  IADD3 R3, P0, R16, R3, RZ ;  /* 0x0000000310037210 */ /* 0x002fca0007f1e0ff */
        /* <DEDUP_REMOVED lines=8> */
.L_x_91:
[-CC-:B---3--:R-:W-:Y:S01]  /*4e60*/  SHF.R.U64 R32, R8, R12.reuse, R9.reuse ;  /* 0x0000000c08207219 */ /* 0x188fe20000001209 */
[----:B------:R-:W3:Y:S01]  /*4e70*/  LDC.64 R14, c[0x0][0x8e8] ;  /* 0x00023a00ff0e7b82 */ /* 0x000ee20000000a00 */
[----:B-1----:R-:W-:Y:S01]  /*4e80*/  SHF.R.U32.HI R3, RZ, R12, R9 ;  /* 0x0000000cff037219 */ /* 0x002fe20000011609 */
[----:B--2---:R-:W-:Y:S01]  /*4e90*/  IMAD.MOV R24, RZ, RZ, -R24 ;  /* 0x000000ffff187224 */ /* 0x004fe200078e0a18 */
[----:B------:R-:W-:Y:S01]  /*4ea0*/  IADD3 R7, P0, RZ, -R32, RZ ;  /* 0x80000020ff077210 */ /* 0x000fe20007f1e0ff */
[----:B------:R-:W-:Y:S02]  /*4eb0*/  ULDC UR4, c[0x0][0x154] ;  /* 0x0000550000047ab9 */ /* 0x000fe40000000800 */
[----:B------:R-:W-:Y:S02]  /*4ec0*/  IMAD R23, R26, R24, R23 ;  /* 0x000000181a177224 */ /* 0x000fe400078e0217 */
[----:B------:R-:W1:Y:S01]  /*4ed0*/  LDC R8, c[0x0][0x8c0] ;  /* 0x00023000ff087b82 */ /* 0x000e620000000800 */
[----:B------:R-:W-:-:S02]  /*4ee0*/  IMAD.X R3, RZ, RZ, ~R3, P0 ;  /* 0x000000ffff037224 */ /* 0x000fc400000e0e03 */
[----:B------:R-:W-:-:S04]  /*4ef0*/  IMAD.WIDE.U32 R4, R7, R20, R16 ;  /* 0x0000001407047225 */ /* 0x000fc800078e0010 */
[----:B------:R-:W-:Y:S01]  /*4f00*/  IMAD R6, R3, R20, RZ ;  /* 0x0000001403067224 */ /* 0x000fe200078e02ff */
[----:B------:R-:W2:Y:S03]  /*4f10*/  LDC R28, c[0x0][0x8b0] ;  /* 0x00022c00ff1c7b82 */ /* 0x000ea60000000800 */
[----:B------:R-:W-:Y:S02]  /*4f20*/  IMAD R3, R7, R21, R6 ;  /* 0x0000001507037224 */ /* 0x000fe400078e0206 */
[----:B------:R-:W-:-:S03]  /*4f30*/  IMAD.MOV.U32 R7, RZ, RZ, 0x1 ;  /* 0x00000001ff077424 */ /* 0x000fc600078e00ff */
[----:B------:R-:W4:Y:S01]  /*4f40*/  LDC R30, c[0x0][0x900] ;  /* 0x00024000ff1e7b82 */ /* 0x000f220000000800 */
[----:B------:R-:W-:Y:S02]  /*4f50*/  IADD3 R3, R5, R3, RZ ;  /* 0x0000000305037210 */ /* 0x000fe40007ffe0ff */
[----:B------:R-:W-:Y:S02]  /*4f60*/  I2FP.F32.U32 R5, R25 ;  /* 0x0000001900057245 */ /* 0x000fe40000201000 */
[----:B---3--:R-:W-:-:S03]  /*4f70*/  ISETP.NE.U32.AND P0, PT, R14, RZ, PT ;  /* 0x000000ff0e00720c */ /* 0x008fc60003f05070 */
[----:B------:R-:W3:Y:S01]  /*4f80*/  LDC R24, c[0x0][0x148] ;  /* 0x00005200ff187b82 */ /* 0x000ee20000000800 */
[----:B------:R-:W-:Y:S01]  /*4f90*/  FMUL R6, R5, UR4 ;  /* 0x0000000405067c20 */ /* 0x000fe20008400000 */
[-CC-:B-1----:R-:W-:Y:S01]  /*4fa0*/  SHF.R.U64 R12, R4, R8.reuse, R3.reuse ;  /* 0x00000008040c7219 */ /* 0x182fe20000001203 */
[----:B------:R-:W-:Y:S01]  /*4fb0*/  IMAD.MOV.U32 R5, RZ, RZ, -0x1 ;  /* 0xffffffffff057424 */ /* 0x000fe200078e00ff */
[----:B------:R-:W-:Y:S01]  /*4fc0*/  ISETP.NE.AND.EX P0, PT, R15, RZ, PT, P0 ;  /* 0x000000ff0f00720c */ /* 0x000fe20003f05300 */
[----:B------:R1:W1:Y:S01]  /*4fd0*/  F2I.U32.TRUNC.NTZ R20, R6 ;  /* 0x0000000600147305 */ /* 0x000262000020f000 */
[----:B------:R-:W-:Y:S02]  /*4fe0*/  SHF.R.U32.HI R3, RZ, R8, R3 ;  /* 0x00000008ff037219 */ /* 0x000fe40000011603 */
[----:B------:R-:W1:Y:S02]  /*4ff0*/  LDC R21, c[0x0][0x8a8] ;  /* 0x00022a00ff157b82 */ /* 0x000e640000000800 */
[----:B--2---:R-:W-:-:S02]  /*5000*/  SHF.R.U64 R10, R12, R28, R3 ;  /* 0x0000001c0c0a7219 */ /* 0x004fc40000001203 */
[----:B------:R-:W-:-:S04]  /*5010*/  SHF.R.U32.HI R3, RZ, R28, R3 ;  /* 0x0000001cff037219 */ /* 0x000fc80000011603 */
[----:B------:R-:W2:Y:S01]  /*5020*/  LDC R26, c[0x0][0x8f0] ;  /* 0x00023c00ff1a7b82 */ /* 0x000ea20000000800 */
[-C--:B----4-:R-:W-:Y:S02]  /*5030*/  SHF.L.U32 R4, R5, R30.reuse, RZ ;  /* 0x0000001e05047219 */ /* 0x090fe400000006ff */
[-CC-:B------:R-:W-:Y:S02]  /*5040*/  SHF.R.U64 R13, R10, R30.reuse, R3.reuse ;  /* 0x0000001e0a0d7219 */ /* 0x180fe40000001203 */
[----:B------:R-:W-:Y:S02]  /*5050*/  SHF.R.U32.HI R5, RZ, R30, R3 ;  /* 0x0000001eff057219 */ /* 0x000fe40000011603 */
[----:B------:R-:W-:Y:S01]  /*5060*/  LOP3.LUT R27, RZ, R4, RZ, 0x33, !PT ;  /* 0x00000004ff1b7212 */ /* 0x000fe200078e33ff */
[----:B------:R-:W4:Y:S01]  /*5070*/  LDC R29, c[0x0][0x8e0] ;  /* 0x00023800ff1d7b82 */ /* 0x000f220000000800 */
[----:B------:R-:W-:Y:S01]  /*5080*/  SHF.L.U32 R30, R7, R30, RZ ;  /* 0x0000001e071e7219 */ /* 0x000fe200000006ff */
[----:B------:R-:W-:-:S06]  /*5090*/  IMAD.MOV.U32 R4, RZ, RZ, R13 ;  /* 0x000000ffff047224 */ /* 0x000fcc00078e000d */
[----:B------:R-:W1:Y:S01]  /*50a0*/  LDC R31, c[0x0][0x8b8] ;  /* 0x00022e00ff1f7b82 */ /* 0x000e620000000800 */
[----:B------:R-:W-:Y:S05]  /*50b0*/  @!P0 BRA `(.L_x_92) ;  /* 0x0000000000288947 */ /* 0x000fea0003800000 */
[----:B------:R-:W5:Y:S02]  /*50c0*/  LDC R4, c[0x0][0x8f4] ;  /* 0x00023d00ff047b82 */ /* 0x000f640000000800 */
[----:B-----5:R-:W-:-:S05]  /*50d0*/  IADD3 R3, P0, R13, R4, RZ ;  /* 0x000000040d037210 */ /* 0x020fca0007f1e0ff */
[----:B------:R-:W-:-:S04]  /*50e0*/  IMAD.X R11, RZ, RZ, R5, P0 ;  /* 0x000000ffff0b7224 */ /* 0x000fc800000e0605 */
[----:B------:R-:W-:-:S04]  /*50f0*/  IMAD.WIDE.U32 R4, R11, R14, RZ ;  /* 0x0000000e0b047225 */ /* 0x000fc800078e00ff */
[----:B-1----:R-:W-:-:S04]  /*5100*/  IMAD.WIDE.U32 R6, P0, R3, R15, R4 ;  /* 0x0000000f03067225 */ /* 0x002fc80007800004 */
[----:B------:R-:W-:-:S04]  /*5110*/  IMAD.WIDE.U32 R4, R3, R14, RZ ;  /* 0x0000000e03047225 */ /* 0x000fc800078e00ff */
[----:B------:R-:W-:Y:S01]  /*5120*/  IMAD.X R9, RZ, RZ, RZ, P0 ;  /* 0x000000ffff097224 */ /* 0x000fe200000e06ff */
[----:B------:R-:W-:Y:S01]  /*5130*/  IADD3 RZ, P0, R5, R6, RZ ;  /* 0x0000000605ff7210 */ /* 0x000fe20007f1e0ff */
[----:B------:R-:W-:-:S04]  /*5140*/  IMAD.MOV.U32 R8, RZ, RZ, R7 ;  /* 0x000000ffff087224 */ /* 0x000fc800078e0007 */
[----:B------:R-:W-:-:S08]  /*5150*/  IMAD.WIDE.U32.X R4, R11, R15, R8, P0 ;  /* 0x0000000f0b047225 */ /* 0x000fd000000e0408 */
.L_x_92:
[----:B------:R-:W-:Y:S01]  /*5160*/  ISETP.NE.AND P0, PT, R2, 0x1, PT ;  /* 0x000000010200780c */ /* 0x000fe20003f05270 */
[----:B-1----:R-:W-:Y:S01]  /*5170*/  IMAD.MOV R20, RZ, RZ, -R20 ;  /* 0x000000ffff147224 */ /* 0x002fe200078e0a14 */
[----:B--2---:R-:W-:Y:S02]  /*5180*/  SHF.R.U64 R3, R4, R26, R5 ;  /* 0x0000001a04037219 */ /* 0x004fe40000001205 */
[----:B------:R-:W-:Y:S02]  /*5190*/  LOP3.LUT R100, R10, R27, RZ, 0xc0, !PT ;  /* 0x0000001b0a647212 */ /* 0x000fe400078ec0ff */
[----:B------:R-:W-:Y:S01]  /*51a0*/  IADD3 R5, R21, -0x1, RZ ;  /* 0xffffffff15057810 */ /* 0x000fe20007ffe0ff */
[----:B------:R-:W-:Y:S01]  /*51b0*/  IMAD.MOV R4, RZ, RZ, -R3 ;  /* 0x000000ffff047224 */ /* 0x000fe200078e0a03 */
[----:B------:R-:W-:Y:S01]  /*51c0*/  R2UR UR47, R32 ;  /* 0x00000000202f72ca */ /* 0x000fe200000e0000 */
[----:B------:R-:W-:Y:S01]  /*51d0*/  IMAD R100, R30, R3, R100 ;  /* 0x000000031e647224 */ /* 0x000fe200078e0264 */
[----:B------:R-:W-:Y:S01]  /*51e0*/  LOP3.LUT R12, R12, R5, RZ, 0xc0, !PT ;  /* 0x000000050c0c7212 */ /* 0x000fe200078ec0ff */
[----:B----4-:R-:W-:-:S02]  /*51f0*/  IMAD R3, R4, R29, R13 ;  /* 0x0000001d04037224 */ /* 0x010fc400078e020d */
[----:B---3--:R-:W-:Y:S02]  /*5200*/  @P0 IMAD R23, R24, R20, R25 ;  /* 0x0000001418170224 */ /* 0x008fe400078e0219 */
[----:B------:R-:W-:Y:S02]  /*5210*/  IMAD R3, R3, R21, R12 ;  /* 0x0000001503037224 */ /* 0x000fe400078e020c */
[----:B------:R-:W-:Y:S02]  /*5220*/  IMAD R100, R100, R31, R23 ;  /* 0x0000001f64647224 */ /* 0x000fe400078e0217 */
[----:B------:R-:W-:-:S03]  /*5230*/  IMAD.MOV.U32 R4, RZ, RZ, 0x1 ;  /* 0x00000001ff047424 */ /* 0x000fc600078e00ff */
[----:B------:R-:W-:Y:S02]  /*5240*/  SEL R98, R3, R100, !P0 ;  /* 0x0000006403627207 */ /* 0x000fe40004000000 */
[----:B------:R-:W-:Y:S02]  /*5250*/  SEL R100, R100, R3, !P0 ;  /* 0x0000000364647207 */ /* 0x000fe40004000000 */
[----:B------:R-:W-:-:S07]  /*5260*/  PRMT R3, R4, 0x7610, R3 ;  /* 0x0000761004037816 */ /* 0x000fce0000000003 */
.L_x_90:
[----:B------:R-:W-:Y:S01]  /*5270*/  LOP3.LUT P0, RZ, R3, 0xff, RZ, 0xc0, !PT ;  /* 0x000000ff03ff7812 */ /* 0x000fe2000780c0ff */
[----:B------:R-:W-:Y:S01]  /*5280*/  UIMAD.WIDE.U32 UR4, UR54, -0x55555555, URZ ;  /* 0xaaaaaaab360478a5 */ /* 0x000fe2000f8e003f */
[----:B------:R-:W-:Y:S01]  /*5290*/  IMAD.MOV.U32 R99, RZ, RZ, R0 ;  /* 0x000000ffff637224 */ /* 0x000fe200078e0000 */
[----:B------:R-:W-:Y:S02]  /*52a0*/  UIADD3 UR43, UR43, 0x4, URZ ;  /* 0x000000042b2b7890 */ /* 0x000fe4000fffe03f */
[----:B------:R-:W-:-:S04]  /*52b0*/  USHF.R.U32.HI UR4, URZ, 0x2, UR5 ;  /* 0x000000023f047899 */ /* 0x000fc80008011605 */
[----:B------:R-:W-:-:S04]  /*52c0*/  UIMAD UR44, UR4, -0x6, UR54 ;  /* 0xfffffffa042c78a4 */ /* 0x000fc8000f8e0236 */
[----:B------:R-:W-:Y:S08]  /*52d0*/  @P0 BRA `(.L_x_93) ;  /* 0xffffffc000b80947 */ /* 0x000ff0000383ffff */
[----:B------:R-:W-:-:S13]  /*52e0*/  PLOP3.LUT P0, PT, PT, PT, PT, 0x8, 0x0 ;  /* 0x000000000000781c */ /* 0x000fda0003f0e170 */
.L_x_18:
[----:B------:R-:W-:Y:S05]  /*52f0*/  @P0 BRA `(.L_x_10) ;  /* 0x0000002800f00947 */ /* 0x000fea0003800000 */
[----:B------:R-:W-:Y:S01]  /*5300*/  ULDC.64 UR6, c[0x0][0x588] ;  /* 0x0001620000067ab9 */ /* 0x000fe20000000a00 */
[----:B------:R-:W-:Y:S01]  /*5310*/  ISETP.NE.U32.AND P1, PT, R105, RZ, PT ;  /* 0x000000ff6900720c */ /* 0x000fe20003f25070 */
[----:B------:R-:W-:-:S04]  /*5320*/  DEPBAR.LE SB0, 0x0 ;  /* 0x000080000000791a */ /* 0x000fc80000000000 */
[----:B------:R-:W-:Y:S01]  /*5330*/  ISETP.NE.U32.AND P0, PT, RZ, UR6, PT ;  /* 0x00000006ff007c0c */ /* 0x000fe2000bf05070 */
[----:B------:R-:W-:Y:S01]  /*5340*/  BSSY B0, `(.L_x_94) ;  /* 0x0000015000007945 */ /* 0x000fe20003800000 */
[----:B------:R-:W-:Y:S02]  /*5350*/  ISETP.NE.AND.EX P1, PT, R107, RZ, PT, P1 ;  /* 0x000000ff6b00720c */ /* 0x000fe40003f25310 */
[----:B------:R-:W-:-:S13]  /*5360*/  ISETP.NE.AND.EX P0, PT, RZ, UR7, PT, P0 ;  /* 0x00000007ff007c0c */ /* 0x000fda000bf05300 */
[----:B------:R-:W-:Y:S05]  /*5370*/  @P0 BRA P1, `(.L_x_95) ;  /* 0x0000000000440947 */ /* 0x000fea0000800000 */
[----:B------:R-:W-:-:S04]  /*5380*/  ISETP.NE.U32.AND P0, PT, R105, RZ, PT ;  /* 0x000000ff6900720c */ /* 0x000fc80003f05070 */
[----:B------:R-:W-:-:S13]  /*5390*/  ISETP.NE.AND.EX P0, PT, R107, RZ, PT, P0 ;  /* 0x000000ff6b00720c */ /* 0x000fda0003f05300 */
[----:B------:R-:W-:Y:S05]  /*53a0*/  @!P0 BRA `(.L_x_96) ;  /* 0x00000000002c8947 */ /* 0x000fea0003800000 */
[----:B------:R-:W-:-:S13]  /*53b0*/  LOP3.LUT P0, RZ, R88, 0xff, RZ, 0xc0, !PT ;  /* 0x000000ff58ff7812 */ /* 0x000fda000780c0ff */
[----:B------:R-:W-:Y:S05]  /*53c0*/  @!P0 BRA `(.L_x_97) ;  /* 0x0000000000108947 */ /* 0x000fea0003800000 */
[----:B-----5:R-:W-:-:S13]  /*53d0*/  FSETP.NEU.AND P0, PT, R89, RZ, PT ;  /* 0x000000ff5900720b */ /* 0x020fda0003f0d000 */
[----:B------:R-:W-:Y:S05]  /*53e0*/  @!P0 BREAK B0 ;  /* 0x0000000000008942 */ /* 0x000fea0003800000 */
[----:B------:R-:W-:Y:S05]  /*53f0*/  @P0 BRA `(.L_x_95) ;  /* 0x0000000000240947 */ /* 0x000fea0003800000 */
[----:B------:R-:W-:Y:S05]  /*5400*/  BRA `(.L_x_10) ;  /* 0x0000002800ac7947 */ /* 0x000fea0003800000 */
.L_x_97:
[----:B------:R-:W-:-:S04]  /*5410*/  ISETP.NE.U32.AND P0, PT, RZ, UR6, PT ;  /* 0x00000006ff007c0c */ /* 0x000fc8000bf05070 */
[----:B------:R-:W-:-:S13]  /*5420*/  ISETP.NE.AND.EX P0, PT, RZ, UR7, PT, P0 ;  /* 0x00000007ff007c0c */ /* 0x000fda000bf05300 */
[----:B------:R-:W-:Y:S05]  /*5430*/  @!P0 BREAK B0 ;  /* 0x0000000000008942 */ /* 0x000fea0003800000 */
[----:B------:R-:W-:Y:S05]  /*5440*/  @P0 BRA `(.L_x_95) ;  /* 0x0000000000100947 */ /* 0x000fea0003800000 */
[----:B------:R-:W-:Y:S05]  /*5450*/  BRA `(.L_x_10) ;  /* 0x0000002800987947 */ /* 0x000fea0003800000 */
.L_x_96:
[----:B-----5:R-:W-:-:S13]  /*5460*/  FSETP.NEU.AND P0, PT, R89, RZ, PT ;  /* 0x000000ff5900720b */ /* 0x020fda0003f0d000 */
[----:B------:R-:W-:Y:S05]  /*5470*/  @!P0 BREAK B0 ;  /* 0x0000000000008942 */ /* 0x000fea0003800000 */
[----:B------:R-:W-:Y:S05]  /*5480*/  @!P0 BRA `(.L_x_10) ;  /* 0x00000028008c8947 */ /* 0x000fea0003800000 */
.L_x_95:
[----:B------:R-:W-:Y:S05]  /*5490*/  BSYNC B0 ;  /* 0x0000000000007941 */ /* 0x000fea0003800000 */
.L_x_94:
[----:B------:R-:W-:-:S04]  /*54a0*/  LOP3.LUT R19, R19, 0x1, RZ, 0xfc, !PT ;  /* 0x0000000113137812 */ /* 0x000fc800078efcff */
[----:B------:R-:W-:-:S13]  /*54b0*/  ISETP.NE.AND P0, PT, R19, 0x3, PT ;  /* 0x000000031300780c */ /* 0x000fda0003f05270 */
[----:B------:R-:W-:Y:S05]  /*54c0*/  @!P0 BRA `(.L_x_98) ;  /* 0x0000000000048947 */ /* 0x000fea0003800000 */
[----:B------:R-:W-:Y:S01]  /*54d0*/  BPT.TRAP 0x1 ;  /* 0x000000040000795c */ /* 0x000fe20000300000 */
.L_x_98:
[----:B------:R-:W3:Y:S01]  /*54e0*/  S2UR UR5, SR_CgaCtaId ;  /* 0x00000000000579c3 */ /* 0x000ee20000008800 */
[----:B------:R-:W-:Y:S02]  /*54f0*/  UMOV UR4, 0x400 ;  /* 0x0000040000047882 */ /* 0x000fe40000000000 */
[----:B---3--:R-:W-:-:S04]  /*5500*/  ULEA UR4, UR5, UR4, 0x18 ;  /* 0x0000000405047291 */ /* 0x008fc8000f8ec03f */
[----:B------:R-:W-:-:S04]  /*5510*/  ULEA UR4, UR42, UR4, 0x3 ;  /* 0x000000042a047291 */ /* 0x000fc8000f8e183f */
[----:B------:R-:W-:-:S04]  /*5520*/  UIADD3 UR4, UR4, 0x80, URZ ;  /* 0x0000008004047890 */ /* 0x000fc8000fffe03f */
[----:B------:R-:W-:-:S09]  /*5530*/  UPRMT UR4, UR5, 0x654, UR4 ;  /* 0x0000065405047896 */ /* 0x000fd20008000004 */
[----:B------:R-:W-:Y:S01]  /*5540*/  SYNCS.ARRIVE.TRANS64.RED.A1T0 RZ, [UR4], RZ ;  /* 0x000000ffffff79a7 */ /* 0x000fe20008100404 */
[----:B------:R-:W-:Y:S05]  /*5550*/  BRA `(.L_x_10) ;  /* 0x0000002800587947 */ /* 0x000fea0003800000 */
.L_x_9:
[----:B------:R-:W-:Y:S01]  /*5560*/  ULDC.64 UR4, c[0x0][0x8f8] ;  /* 0x00023e0000047ab9 */ /* 0x000fe20000000a00 */
[----:B------:R-:W-:Y:S01]  /*5570*/  PRMT R10, RZ, 0x7610, R10 ;  /* 0x00007610ff0a7816 */ /* 0x000fe2000000000a */
[----:B------:R-:W-:Y:S01]  /*5580*/  IMAD.MOV.U32 R20, RZ, RZ, -0x1 ;  /* 0xffffffffff147424 */ /* 0x000fe200078e00ff */
[----:B------:R-:W-:Y:S01]  /*5590*/  ISETP.GE.U32.AND P1, PT, R16, UR4, PT ;  /* 0x0000000410007c0c */ /* 0x000fe2000bf26070 */
[----:B------:R-:W-:Y:S02]  /*55a0*/  IMAD.MOV.U32 R7, RZ, RZ, -0x1 ;  /* 0xffffffffff077424 */ /* 0x000fe400078e00ff */
[----:B------:R-:W-:Y:S01]  /*55b0*/  IMAD.MOV.U32 R6, RZ, RZ, -0x1 ;  /* 0xffffffffff067424 */ /* 0x000fe200078e00ff */
[----:B------:R-:W-:-:S13]  /*55c0*/  ISETP.GE.U32.AND.EX P1, PT, R17, UR5, PT, P1 ;  /* 0x0000000511007c0c */ /* 0x000fda000bf26110 */
[----:B------:R-:W-:Y:S05]  /*55d0*/  @P1 BRA `(.L_x_99) ;  /* 0x00000004005c1947 */ /* 0x000fea0003800000 */
[----:B------:R-:W1:Y:S01]  /*55e0*/  LDC.64 R14, c[0x0][0x8d0] ;  /* 0x00023400ff0e7b82 */ /* 0x000e620000000a00 */
[----:B------:R-:W-:Y:S01]  /*55f0*/  IMAD.MOV.U32 R12, RZ, RZ, R16 ;  /* 0x000000ffff0c7224 */ /* 0x000fe200078e0010 */
[----:B------:R-:W-:-:S06]  /*5600*/  MOV R13, R17 ;  /* 0x00000011000d7202 */ /* 0x000fcc0000000f00 */
[----:B------:R-:W2:Y:S08]  /*5610*/  LDC R20, c[0x0][0x8d8] ;  /* 0x00023600ff147b82 */ /* 0x000eb00000000800 */
[----:B------:R-:W3:Y:S01]  /*5620*/  LDC.64 R24, c[0x0][0x8c8] ;  /* 0x00023200ff187b82 */ /* 0x000ee20000000a00 */
[----:B-1----:R-:W-:-:S04]  /*5630*/  ISETP.NE.U32.AND P1, PT, R14, RZ, PT ;  /* 0x000000ff0e00720c */ /* 0x002fc80003f25070 */
[----:B------:R-:W-:-:S13]  /*5640*/  ISETP.NE.AND.EX P1, PT, R15, RZ, PT, P1 ;  /* 0x000000ff0f00720c */ /* 0x000fda0003f25310 */
[----:B--23--:R-:W-:Y:S05]  /*5650*/  @!P1 BRA `(.L_x_100) ;  /* 0x0000000000289947 */ /* 0x00cfea0003800000 */
[----:B------:R-:W1:Y:S02]  /*5660*/  LDC R7, c[0x0][0x8dc] ;  /* 0x00023700ff077b82 */ /* 0x000e640000000800 */
        /* <DEDUP_REMOVED lines=9> */
.L_x_100:
[--C-:B------:R-:W-:Y:S01]  /*5700*/  SHF.R.U64 R14, R12, R20, R13.reuse ;  /* 0x000000140c0e7219 */ /* 0x100fe2000000120d */
[----:B------:R-:W1:Y:S01]  /*5710*/  LDC R26, c[0x0][0x8c0] ;  /* 0x00023000ff1a7b82 */ /* 0x000e620000000800 */
[----:B------:R-:W-:Y:S01]  /*5720*/  I2FP.F32.U32 R7, R8 ;  /* 0x0000000800077245 */ /* 0x000fe20000201000 */
[----:B------:R-:W-:Y:S01]  /*5730*/  ULDC UR4, c[0x0][0x150] ;  /* 0x0000540000047ab9 */ /* 0x000fe20000000800 */
[----:B------:R-:W-:Y:S02]  /*5740*/  SHF.R.U32.HI R6, RZ, R20, R13 ;  /* 0x00000014ff067219 */ /* 0x000fe4000001160d */
[----:B------:R-:W-:Y:S01]  /*5750*/  IADD3 R9, P1, RZ, -R14, RZ ;  /* 0x8000000eff097210 */ /* 0x000fe20007f3e0ff */
[----:B------:R-:W-:Y:S01]  /*5760*/  FMUL R13, R7, UR4 ;  /* 0x00000004070d7c20 */ /* 0x000fe20008400000 */
[----:B------:R-:W-:Y:S01]  /*5770*/  ULDC UR4, c[0x0][0x154] ;  /* 0x0000550000047ab9 */ /* 0x000fe20000000800 */
[----:B------:R-:W2:Y:S02]  /*5780*/  LDC.64 R28, c[0x0][0x8e8] ;  /* 0x00023a00ff1c7b82 */ /* 0x000ea40000000a00 */
[----:B------:R-:W-:-:S02]  /*5790*/  IMAD.X R11, RZ, RZ, ~R6, P1 ;  /* 0x000000ffff0b7224 */ /* 0x000fc400008e0e06 */
[----:B------:R-:W3:Y:S01]  /*57a0*/  F2I.U32.TRUNC.NTZ R13, R13 ;  /* 0x0000000d000d7305 */ /* 0x000ee2000020f000 */
[----:B------:R-:W-:-:S03]  /*57b0*/  IMAD.WIDE.U32 R6, R9, R24, R16 ;  /* 0x0000001809067225 */ /* 0x000fc600078e0010 */
[----:B------:R-:W4:Y:S01]  /*57c0*/  LDC R15, c[0x0][0x144] ;  /* 0x00005100ff0f7b82 */ /* 0x000f220000000800 */
[----:B------:R-:W-:-:S04]  /*57d0*/  IMAD R10, R11, R24, RZ ;  /* 0x000000180b0a7224 */ /* 0x000fc800078e02ff */
[----:B------:R-:W-:Y:S02]  /*57e0*/  IMAD R9, R9, R25, R10 ;  /* 0x0000001909097224 */ /* 0x000fe400078e020a */
[----:B------:R-:W-:Y:S01]  /*57f0*/  IMAD.MOV.U32 R10, RZ, RZ, -0x1 ;  /* 0xffffffffff0a7424 */ /* 0x000fe200078e00ff */
[----:B------:R-:W5:Y:S01]  /*5800*/  LDC R20, c[0x0][0x8b0] ;  /* 0x00022c00ff147b82 */ /* 0x000f620000000800 */
[----:B------:R-:W-:Y:S01]  /*5810*/  IMAD.IADD R7, R7, 0x1, R9 ;  /* 0x0000000107077824 */ /* 0x000fe200078e0209 */
[----:B------:R-:W-:-:S04]  /*5820*/  I2FP.F32.U32 R9, R3 ;  /* 0x0000000300097245 */ /* 0x000fc80000201000 */
[-C--:B-1----:R-:W-:Y:S01]  /*5830*/  SHF.R.U64 R12, R6, R26.reuse, R7 ;  /* 0x0000001a060c7219 */ /* 0x082fe20000001207 */
[----:B---3--:R-:W-:Y:S01]  /*5840*/  IMAD.MOV R6, RZ, RZ, -R13 ;  /* 0x000000ffff067224 */ /* 0x008fe200078e0a0d */
[----:B------:R-:W1:Y:S01]  /*5850*/  LDC R11, c[0x0][0x900] ;  /* 0x00024000ff0b7b82 */ /* 0x000e620000000800 */
[----:B--2---:R-:W-:Y:S01]  /*5860*/  ISETP.NE.U32.AND P1, PT, R28, RZ, PT ;  /* 0x000000ff1c00720c */ /* 0x004fe20003f25070 */
[----:B------:R-:W-:Y:S01]  /*5870*/  FMUL R9, R9, UR4 ;  /* 0x0000000409097c20 */ /* 0x000fe20008400000 */
[----:B------:R-:W-:Y:S02]  /*5880*/  SHF.R.U32.HI R7, RZ, R26, R7 ;  /* 0x0000001aff077219 */ /* 0x000fe40000011607 */
[----:B------:R-:W-:-:S03]  /*5890*/  ISETP.NE.AND.EX P1, PT, R29, RZ, PT, P1 ;  /* 0x000000ff1d00720c */ /* 0x000fc60003f25310 */
[----:B------:R-:W2:Y:S01]  /*58a0*/  LDC R24, c[0x0][0x148] ;  /* 0x00005200ff187b82 */ /* 0x000ea20000000800 */
[----:B----4-:R-:W-:Y:S01]  /*58b0*/  IMAD R25, R15, R6, R8 ;  /* 0x000000060f197224 */ /* 0x010fe200078e0208 */
[----:B------:R-:W-:-:S06]  /*58c0*/  MOV R8, 0x1 ;  /* 0x0000000100087802 */ /* 0x000fcc0000000f00 */
[----:B------:R-:W3:Y:S01]  /*58d0*/  LDC R23, c[0x0][0x8a8] ;  /* 0x00022a00ff177b82 */ /* 0x000ee20000000800 */
[-CC-:B-----5:R-:W-:Y:S02]  /*58e0*/  SHF.R.U64 R15, R12, R20.reuse, R7.reuse ;  /* 0x000000140c0f7219 */ /* 0x1a0fe40000001207 */
[----:B------:R-:W-:Y:S02]  /*58f0*/  SHF.R.U32.HI R6, RZ, R20, R7 ;  /* 0x00000014ff067219 */ /* 0x000fe40000011607 */
[----:B------:R4:W1:Y:S03]  /*5900*/  F2I.U32.TRUNC.NTZ R20, R9 ;  /* 0x0000000900147305 */ /* 0x000866000020f000 */
[----:B------:R-:W2:Y:S01]  /*5910*/  LDC R27, c[0x0][0x8f0] ;  /* 0x00023c00ff1b7b82 */ /* 0x000ea20000000800 */
[-C--:B-1----:R-:W-:Y:S02]  /*5920*/  SHF.R.U64 R21, R15, R11.reuse, R6 ;  /* 0x0000000b0f157219 */ /* 0x082fe40000001206 */
[----:B------:R-:W-:-:S02]  /*5930*/  SHF.L.U32 R10, R10, R11, RZ ;  /* 0x0000000b0a0a7219 */ /* 0x000fc400000006ff */
[-C--:B------:R-:W-:Y:S01]  /*5940*/  SHF.R.U32.HI R7, RZ, R11.reuse, R6 ;  /* 0x0000000bff077219 */ /* 0x080fe20000011606 */
[----:B------:R-:W-:Y:S01]  /*5950*/  IMAD.MOV.U32 R6, RZ, RZ, R21 ;  /* 0x000000ffff067224 */ /* 0x000fe200078e0015 */
[----:B------:R-:W-:Y:S01]  /*5960*/  SHF.L.U32 R26, R8, R11, RZ ;  /* 0x0000000b081a7219 */ /* 0x000fe200000006ff */
[----:B------:R-:W1:Y:S01]  /*5970*/  LDC R30, c[0x0][0x8e0] ;  /* 0x00023800ff1e7b82 */ /* 0x000e620000000800 */
[----:B------:R-:W-:-:S07]  /*5980*/  LOP3.LUT R32, RZ, R10, RZ, 0x33, !PT ;  /* 0x0000000aff207212 */ /* 0x000fce00078e33ff */
[----:B------:R-:W1:Y:S01]  /*5990*/  LDC R31, c[0x0][0x8b8] ;  /* 0x00022e00ff1f7b82 */ /* 0x000e620000000800 */
[----:B----4-:R-:W-:Y:S05]  /*59a0*/  @!P1 BRA `(.L_x_101) ;  /* 0x0000000000289947 */ /* 0x010fea0003800000 */
[----:B------:R-:W4:Y:S02]  /*59b0*/  LDC R6, c[0x0][0x8f4] ;  /* 0x00023d00ff067b82 */ /* 0x000f240000000800 */
[----:B----4-:R-:W-:-:S05]  /*59c0*/  IADD3 R11, P1, R21, R6, RZ ;  /* 0x00000006150b7210 */ /* 0x010fca0007f3e0ff */
        /* <DEDUP_REMOVED lines=8> */
.L_x_101:
[----:B------:R-:W-:Y:S01]  /*5a50*/  ISETP.NE.AND P1, PT, R2, 0x1, PT ;  /* 0x000000010200780c */ /* 0x000fe20003f25270 */
[----:B---3--:R-:W-:Y:S01]  /*5a60*/  VIADD R9, R23, 0xffffffff ;  /* 0xffffffff17097836 */ /* 0x008fe20000000000 */
[----:B--2---:R-:W-:Y:S01]  /*5a70*/  SHF.R.U64 R7, R6, R27, R7 ;  /* 0x0000001b06077219 */ /* 0x004fe20000001207 */
[----:B------:R-:W-:Y:S01]  /*5a80*/  IMAD.MOV R20, RZ, RZ, -R20 ;  /* 0x000000ffff147224 */ /* 0x000fe200078e0a14 */
[----:B------:R-:W-:Y:S02]  /*5a90*/  LOP3.LUT R6, R15, R32, RZ, 0xc0, !PT ;  /* 0x000000200f067212 */ /* 0x000fe400078ec0ff */
[----:B------:R-:W-:Y:S01]  /*5aa0*/  LOP3.LUT R12, R12, R9, RZ, 0xc0, !PT ;  /* 0x000000090c0c7212 */ /* 0x000fe200078ec0ff */
[----:B------:R-:W-:Y:S01]  /*5ab0*/  IMAD.MOV R8, RZ, RZ, -R7 ;  /* 0x000000ffff087224 */ /* 0x000fe200078e0a07 */
[----:B------:R-:W-:Y:S01]  /*5ac0*/  MOV R10, 0x1 ;  /* 0x00000001000a7802 */ /* 0x000fe20000000f00 */
[----:B------:R-:W-:-:S04]  /*5ad0*/  IMAD R6, R26, R7, R6 ;  /* 0x000000071a067224 */ /* 0x000fc800078e0206 */
[----:B------:R-:W-:Y:S02]  /*5ae0*/  @P1 IMAD R25, R24, R20, R3 ;  /* 0x0000001418191224 */ /* 0x000fe400078e0203 */
[----:B-1----:R-:W-:Y:S02]  /*5af0*/  IMAD R3, R8, R30, R21 ;  /* 0x0000001e08037224 */ /* 0x002fe400078e0215 */
[----:B------:R-:W-:Y:S02]  /*5b00*/  IMAD R20, R6, R31, R25 ;  /* 0x0000001f06147224 */ /* 0x000fe400078e0219 */
[----:B------:R-:W-:Y:S02]  /*5b10*/  IMAD R3, R3, R23, R12 ;  /* 0x0000001703037224 */ /* 0x000fe400078e020c */
[----:B------:R-:W-:-:S03]  /*5b20*/  IMAD.MOV.U32 R6, RZ, RZ, R14 ;  /* 0x000000ffff067224 */ /* 0x000fc600078e000e */
[----:B------:R-:W-:Y:S02]  /*5b30*/  SEL R7, R3, R20, !P1 ;  /* 0x0000001403077207 */ /* 0x000fe40004800000 */
[----:B------:R-:W-:-:S07]  /*5b40*/  SEL R20, R20, R3, !P1 ;  /* 0x0000000314147207 */ /* 0x000fce0004800000 */
.L_x_99:
[----:B------:R-:W-:-:S08]  /*5b50*/  NOP ;  /* 0x0000000000007918 */ /* 0x000fd00000000000 */
[----:B------:R-:W1:-:S00]  /*5b60*/  USETMAXREG.DEALLOC.CTAPOOL 0x28 ;  /* 0x00000028000079c8 */ /* 0x000e4000080e0500 */
[----:B-1----:R-:W-:-:S13]  /*5b70*/  ISETP.NE.AND P1, PT, R0, 0x1, PT ;  /* 0x000000010000780c */ /* 0x002fda0003f25270 */
[----:B------:R-:W-:Y:S05]  /*5b80*/  @!P1 BRA `(.L_x_10) ;  /* 0x0000002000cc9947 */ /* 0x000fea0003800000 */
[----:B------:R-:W-:Y:S05]  /*5b90*/  @!P4 BRA `(.L_x_102) ;  /* 0x0000001000acc947 */ /* 0x000fea0003800000 */
[----:B------:R-:W-:-:S13]  /*5ba0*/  ISETP.NE.OR P0, PT, R0, 0x2, P0 ;  /* 0x000000020000780c */ /* 0x000fda0000705670 */
[----:B------:R-:W-:Y:S05]  /*5bb0*/  @P0 BRA `(.L_x_10) ;  /* 0x0000002000c00947 */ /* 0x000fea0003800000 */
[----:B------:R-:W-:-:S13]  /*5bc0*/  LOP3.LUT P1, RZ, R10, 0xff, RZ, 0xc0, !PT ;  /* 0x000000ff0aff7812 */ /* 0x000fda000782c0ff */
[----:B------:R-:W-:Y:S05]  /*5bd0*/  @!P1 BRA `(.L_x_103) ;  /* 0x0000000000189947 */ /* 0x000fea0003800000 */
[----:B------:R-:W-:Y:S01]  /*5be0*/  UMOV UR4, 0x400 ;  /* 0x0000040000047882 */ /* 0x000fe20000000000 */
[----:B------:R-:W-:Y:S01]  /*5bf0*/  IMAD.MOV.U32 R0, RZ, RZ, RZ ;  /* 0x000000ffff007224 */ /* 0x000fe200078e00ff */
[----:B------:R-:W-:-:S04]  /*5c00*/  ULEA UR4, UR36, UR4, 0x18 ;  /* 0x0000000424047291 */ /* 0x000fc8000f8ec03f */
[----:B------:R-:W-:-:S05]  /*5c10*/  SHF.L.U32 R0, R0, 0x1f, RZ ;  /* 0x0000001f00007819 */ /* 0x000fca00000006ff */
[----:B------:R-:W1:Y:S02]  /*5c20*/  SYNCS.PHASECHK.TRANS64.TRYWAIT P0, [UR4+0xa8], R0 ;  /* 0x0000a800ff0075a7 */ /* 0x000e640008000144 */
[----:B-1----:R-:W-:Y:S05]  /*5c30*/  @!P0 BRA `(.L_x_104) ;  /* 0x0000002400288947 */ /* 0x002fea0003800000 */
.L_x_103:
[----:B-1----:R-:W-:Y:S01]  /*5c40*/  PRMT R0, RZ, 0x7610, R0 ;  /* 0x00007610ff007816 */ /* 0x002fe20000000000 */
[----:B------:R-:W-:Y:S06]  /*5c50*/  @P3 BRA `(.L_x_105) ;  /* 0x0000000000243947 */ /* 0x000fec0003800000 */
[----:B------:R-:W-:Y:S02]  /*5c60*/  ULDC.64 UR4, c[0x0][0x588] ;  /* 0x0001620000047ab9 */ /* 0x000fe40000000a00 */
[----:B------:R-:W-:-:S04]  /*5c70*/  ISETP.NE.U32.AND P0, PT, RZ, UR4, PT ;  /* 0x00000004ff007c0c */ /* 0x000fc8000bf05070 */
[----:B------:R-:W-:-:S13]  /*5c80*/  ISETP.NE.AND.EX P0, PT, RZ, UR5, PT, P0 ;  /* 0x00000005ff007c0c */ /* 0x000fda000bf05300 */
[----:B------:R-:W-:Y:S05]  /*5c90*/  @!P0 BRA `(.L_x_106) ;  /* 0x00000000000c8947 */ /* 0x000fea0003800000 */
[----:B------:R2:W5:Y:S01]  /*5ca0*/  LDG.E R3, desc[UR40][R4.64] ;  /* 0x0000002804037981 */ /* 0x000562000c1e1900 */
[----:B------:R-:W-:Y:S01]  /*5cb0*/  IMAD.MOV.U32 R0, RZ, RZ, 0x1 ;  /* 0x00000001ff007424 */ /* 0x000fe200078e00ff */
[----:B------:R-:W-:Y:S06]  /*5cc0*/  BRA `(.L_x_105) ;  /* 0x0000000000087947 */ /* 0x000fec0003800000 */
.L_x_106:
[----:B------:R-:W1:Y:S01]  /*5cd0*/  LDC R3, c[0x0][0x580] ;  /* 0x00016000ff037b82 */ /* 0x000e620000000800 */
[----:B------:R-:W-:-:S07]  /*5ce0*/  IMAD.MOV.U32 R0, RZ, RZ, 0x1 ;  /* 0x00000001ff007424 */ /* 0x000fce00078e00ff */
.L_x_105:
[----:B------:R-:W-:Y:S01]  /*5cf0*/  IMAD.MOV.U32 R8, RZ, RZ, 0x1 ;  /* 0x00000001ff087424 */ /* 0x000fe200078e00ff */
[----:B------:R-:W-:Y:S06]  /*5d00*/  @!P1 BRA `(.L_x_107) ;  /* 0x0000000c00e09947 */ /* 0x000fec0003800000 */
[----:B------:R-:W3:Y:S01]  /*5d10*/  LDC R9, c[0x0][0x900] ;  /* 0x00024000ff097b82 */ /* 0x000ee20000000800 */
[----:B--2---:R-:W-:Y:S01]  /*5d20*/  IMAD.MOV.U32 R4, RZ, RZ, -0x1 ;  /* 0xffffffffff047424 */ /* 0x004fe200078e00ff */
[----:B------:R-:W-:Y:S01]  /*5d30*/  LOP3.LUT R10, R19, 0x2, RZ, 0xfc, !PT ;  /* 0x00000002130a7812 */ /* 0x000fe200078efcff */
[----:B------:R-:W-:Y:S01]  /*5d40*/  IMAD.MOV.U32 R8, RZ, RZ, 0x1 ;  /* 0x00000001ff087424 */ /* 0x000fe200078e00ff */
[----:B------:R-:W-:Y:S01]  /*5d50*/  ULDC.64 UR6, c[0x0][0x198] ;  /* 0x0000660000067ab9 */ /* 0x000fe20000000a00 */
[----:B------:R-:W-:Y:S01]  /*5d60*/  ULDC.64 UR14, c[0x0][0x588] ;  /* 0x00016200000e7ab9 */ /* 0x000fe20000000a00 */
[----:B------:R-:W-:Y:S01]  /*5d70*/  ULDC.64 UR22, c[0x0][0x8f8] ;  /* 0x00023e0000167ab9 */ /* 0x000fe20000000a00 */
[----:B------:R-:W-:Y:S01]  /*5d80*/  ULDC.64 UR24, c[0x0][0x590] ;  /* 0x0001640000187ab9 */ /* 0x000fe20000000a00 */
[----:B------:R-:W2:Y:S01]  /*5d90*/  LDC R11, c[0x0][0x8a8] ;  /* 0x00022a00ff0b7b82 */ /* 0x000ea20000000800 */
[-C--:B---3--:R-:W-:Y:S02]  /*5da0*/  SHF.L.U32 R4, R4, R9.reuse, RZ ;  /* 0x0000000904047219 */ /* 0x088fe400000006ff */
[----:B------:R-:W-:-:S02]  /*5db0*/  SHF.L.U32 R9, R8, R9, RZ ;  /* 0x0000000908097219 */ /* 0x000fc400000006ff */
[----:B------:R-:W-:Y:S02]  /*5dc0*/  MOV R8, 0x1 ;  /* 0x0000000100087802 */ /* 0x000fe40000000f00 */
[----:B------:R-:W-:Y:S01]  /*5dd0*/  LOP3.LUT R12, RZ, R4, RZ, 0x33, !PT ;  /* 0x00000004ff0c7212 */ /* 0x000fe200078e33ff */
[----:B--2---:R-:W-:-:S07]  /*5de0*/  VIADD R11, R11, 0xffffffff ;  /* 0xffffffff0b0b7836 */ /* 0x004fce0000000000 */
.L_x_139:
[----:B------:R-:W-:Y:S02]  /*5df0*/  ISETP.NE.U32.AND P0, PT, RZ, UR24, PT ;  /* 0x00000018ff007c0c */ /* 0x000fe4000bf05070 */
[----:B------:R-:W-:Y:S02]  /*5e00*/  R2UR UR19, R20 ;  /* 0x00000000141372ca */ /* 0x000fe400000e0000 */
[----:B------:R-:W-:Y:S02]  /*5e10*/  R2UR UR18, R7 ;  /* 0x00000000071272ca */ /* 0x000fe400000e0000 */
[----:B------:R-:W-:-:S09]  /*5e20*/  ISETP.NE.AND.EX P0, PT, RZ, UR25, PT, P0 ;  /* 0x00000019ff007c0c */ /* 0x000fd2000bf05300 */
[----:B------:R-:W-:Y:S02]  /*5e30*/  USHF.L.U32 UR19, UR19, 0x7, URZ ;  /* 0x0000000713137899 */ /* 0x000fe4000800063f */
[----:B------:R-:W-:Y:S02]  /*5e40*/  USHF.L.U32 UR18, UR18, 0x7, URZ ;  /* 0x0000000712127899 */ /* 0x000fe4000800063f */
[----:B--234-:R-:W-:Y:S10]  /*5e50*/  @!P0 BRA `(.L_x_108) ;  /* 0x00000000002c8947 */ /* 0x01cff40003800000 */
[----:B------:R-:W-:-:S04]  /*5e60*/  ISETP.NE.U32.AND P1, PT, RZ, UR14, PT ;  /* 0x0000000eff007c0c */ /* 0x000fc8000bf25070 */
[----:B------:R-:W-:-:S13]  /*5e70*/  ISETP.NE.AND.EX P1, PT, RZ, UR15, PT, P1 ;  /* 0x0000000fff007c0c */ /* 0x000fda000bf25310 */
[----:B------:R-:W-:Y:S05]  /*5e80*/  @!P1 BRA `(.L_x_109) ;  /* 0x0000000000189947 */ /* 0x000fea0003800000 */
[----:B------:R-:W2:Y:S01]  /*5e90*/  LDC.64 R4, c[0x0][0x588] ;  /* 0x00016200ff047b82 */ /* 0x000ea20000000a00 */
[----:B-1---5:R-:W-:-:S04]  /*5ea0*/  IMAD R3, R6, UR24, RZ ;  /* 0x0000001806037c24 */ /* 0x022fc8000f8e02ff */
[----:B--2---:R-:W-:-:S05]  /*5eb0*/  IMAD.WIDE R4, R3, 0x4, R4 ;  /* 0x0000000403047825 */ /* 0x004fca00078e0204 */
[----:B------:R3:W5:Y:S01]  /*5ec0*/  LDG.E R3, desc[UR40][R4.64] ;  /* 0x0000002804037981 */ /* 0x000762000c1e1900 */
[----:B------:R-:W-:Y:S01]  /*5ed0*/  IMAD.MOV.U32 R0, RZ, RZ, 0x1 ;  /* 0x00000001ff007424 */ /* 0x000fe200078e00ff */
[----:B------:R-:W-:Y:S06]  /*5ee0*/  BRA `(.L_x_108) ;  /* 0x0000000000087947 */ /* 0x000fec0003800000 */
.L_x_109:
[----:B-1---5:R-:W2:Y:S01]  /*5ef0*/  LDC R3, c[0x0][0x580] ;  /* 0x00016000ff037b82 */ /* 0x022ea20000000800 */
[----:B------:R-:W-:-:S07]  /*5f00*/  IMAD.MOV.U32 R0, RZ, RZ, 0x1 ;  /* 0x00000001ff007424 */ /* 0x000fce00078e00ff */
.L_x_108:
[----:B------:R-:W-:Y:S05]  /*5f10*/  @!P0 BRA `(.L_x_110) ;  /* 0x00000000001c8947 */ /* 0x000fea0003800000 */
[----:B------:R-:W-:-:S13]  /*5f20*/  LOP3.LUT P2, RZ, R0, 0xff, RZ, 0xc0, !PT ;  /* 0x000000ff00ff7812 */ /* 0x000fda000784c0ff */
[----:B---3--:R-:W3:Y:S02]  /*5f30*/  @!P2 LDC.64 R4, c[0x0][0x588] ;  /* 0x00016200ff04ab82 */ /* 0x008ee40000000a00 */
[----:B---3--:R-:W-:-:S04]  /*5f40*/  @!P2 ISETP.NE.U32.AND P0, PT, R4, RZ, PT ;  /* 0x000000ff0400a20c */ /* 0x008fc80003f05070 */
[----:B------:R-:W-:Y:S02]  /*5f50*/  @!P2 ISETP.NE.AND.EX P1, PT, R5, RZ, PT, P0 ;  /* 0x000000ff0500a20c */ /* 0x000fe40003f25300 */
[----:B-12--5:R-:W-:Y:S02]  /*5f60*/  @P2 FSETP.EQ.AND P0, PT, R3, RZ, PT ;  /* 0x000000ff0300220b */ /* 0x026fe40003f02000 */
[----:B------:R-:W-:Y:S01]  /*5f70*/  @!P2 PLOP3.LUT P0, PT, P1, PT, PT, 0x8, 0x0 ;  /* 0x000000000000a81c */ /* 0x000fe20000f0e170 */
[----:B------:R-:W-:-:S12]  /*5f80*/  BRA `(.L_x_111) ;  /* 0x0000000000047947 */ /* 0x000fd80003800000 */
.L_x_110:
[----:B-12--5:R-:W-:-:S13]  /*5f90*/  FSETP.EQ.AND P0, PT, R3, RZ, PT ;  /* 0x000000ff0300720b */ /* 0x026fda0003f02000 */
.L_x_111:
[----:B------:R-:W-:Y:S02]  /*5fa0*/  ISETP.NE.AND P2, PT, R10, 0x3, PT ;  /* 0x000000030a00780c */ /* 0x000fe40003f45270 */
[----:B------:R-:W-:-:S04]  /*5fb0*/  ELECT P1, URZ, PT ;  /* 0x00000000003f782f */ /* 0x000fc80003820000 */
[----:B------:R-:W-:-:S07]  /*5fc0*/  PLOP3.LUT P0, PT, P1, P0, PT, 0x20, 0x0 ;  /* 0x000000000000781c */ /* 0x000fce0000f00470 */
[----:B------:R-:W-:Y:S06]  /*5fd0*/  @!P2 BRA `(.L_x_112) ;  /* 0x000000000004a947 */ /* 0x000fec0003800000 */
[----:B------:R-:W-:Y:S01]  /*5fe0*/  BPT.TRAP 0x1 ;  /* 0x000000040000795c */ /* 0x000fe20000300000 */
.L_x_112:
[----:B------:R-:W1:Y:S01]  /*5ff0*/  S2UR UR36, SR_CgaCtaId ;  /* 0x00000000002479c3 */ /* 0x000e620000008800 */
[----:B------:R-:W-:Y:S01]  /*6000*/  UMOV UR4, 0x400 ;  /* 0x0000040000047882 */ /* 0x000fe20000000000 */
[----:B---3--:R-:W-:Y:S01]  /*6010*/  SHF.L.U32 R4, R8, 0x1f, RZ ;  /* 0x0000001f08047819 */ /* 0x008fe200000006ff */
[----:B-1----:R-:W-:-:S09]  /*6020*/  ULEA UR5, UR36, UR4, 0x18 ;  /* 0x0000000424057291 */ /* 0x002fd2000f8ec03f */
[----:B------:R-:W1:Y:S02]  /*6030*/  SYNCS.PHASECHK.TRANS64.TRYWAIT P1, [UR5+0x80], R4 ;  /* 0x00008004ff0075a7 */ /* 0x000e640008020145 */
[----:B-1----:R-:W-:Y:S05]  /*6040*/  @!P1 BRA `(.L_x_113) ;  /* 0x00000020003c9947 */ /* 0x002fea0003800000 */
.L_x_173:
[----:B------:R-:W-:Y:S04]  /*6050*/  BSSY B0, `(.L_x_114) ;  /* 0x000000e000007945 */ /* 0x000fe80003800000 */
[----:B------:R-:W-:Y:S05]  /*6060*/  @!P0 BRA `(.L_x_115) ;  /* 0x0000000000308947 */ /* 0x000fea0003800000 */
[----:B------:R-:W-:Y:S01]  /*6070*/  R2UR UR20, R6 ;  /* 0x00000000061472ca */ /* 0x000fe200000e0000 */
[----:B------:R-:W-:Y:S02]  /*6080*/  UIADD3 UR8, UP0, UR6, 0x3f0, URZ ;  /* 0x000003f006087890 */ /* 0x000fe4000ff1e03f */
[----:B------:R-:W-:Y:S02]  /*6090*/  UIADD3 UR16, UR5, 0x200, URZ ;  /* 0x0000020005107890 */ /* 0x000fe4000fffe03f */
[----:B------:R-:W-:Y:S02]  /*60a0*/  UIADD3 UR17, UR5, 0x60, URZ ;  /* 0x0000006005117890 */ /* 0x000fe4000fffe03f */
[----:B------:R-:W-:Y:S01]  /*60b0*/  UIADD3.X UR9, URZ, UR7, URZ, UP0, !UPT ;  /* 0x000000073f097290 */ /* 0x000fe200087fe43f */
[----:B------:R-:W-:Y:S01]  /*60c0*/  UMOV UR10, 0x0 ;  /* 0x00000000000a7882 */ /* 0x000fe20000000000 */
[----:B------:R-:W-:-:S07]  /*60d0*/  UMOV UR11, 0x10000000 ;  /* 0x10000000000b7882 */ /* 0x000fce0000000000 */
[----:B------:R2:W-:Y:S02]  /*60e0*/  UTMALDG.3D [UR16], [UR8], desc[UR10] ;  /* 0x00000a10080075b4 */ /* 0x0005e40008011000 */
[----:B--2---:R-:W-:Y:S05]  /*60f0*/  @!P2 BRA `(.L_x_116) ;  /* 0x000000000004a947 */ /* 0x004fea0003800000 */
[----:B------:R-:W-:Y:S01]  /*6100*/  BPT.TRAP 0x1 ;  /* 0x000000040000795c */ /* 0x000fe20000300000 */
.L_x_116:
[----:B-1----:R-:W1:Y:S02]  /*6110*/  LDC R5, c[0x0][0x800] ;  /* 0x00020000ff057b82 */ /* 0x002e640000000800 */
[----:B-1----:R2:W-:Y:S02]  /*6120*/  SYNCS.ARRIVE.TRANS64.RED.A0TR RZ, [UR5+0x60], R5 ;  /* 0x00006005ffff79a7 */ /* 0x0025e40008300405 */
.L_x_115:
[----:B------:R-:W-:Y:S05]  /*6130*/  BSYNC B0 ;  /* 0x0000000000007941 */ /* 0x000fea0003800000 */
.L_x_114:
[----:B------:R-:W-:Y:S05]  /*6140*/  @!P2 BRA `(.L_x_117) ;  /* 0x000000000004a947 */ /* 0x000fea0003800000 */
[----:B------:R-:W-:Y:S01]  /*6150*/  BPT.TRAP 0x1 ;  /* 0x000000040000795c */ /* 0x000fe20000300000 */
.L_x_117:
[----:B------:R-:W-:-:S04]  /*6160*/  UIADD3 UR4, UR5, 0x60, URZ ;  /* 0x0000006005047890 */ /* 0x000fc8000fffe03f */
[----:B------:R-:W-:-:S09]  /*6170*/  UPRMT UR4, UR36, 0x654, UR4 ;  /* 0x0000065424047896 */ /* 0x000fd20008000004 */
[----:B------:R-:W-:Y:S01]  /*6180*/  SYNCS.ARRIVE.TRANS64.RED.A1T0 RZ, [UR4], RZ ;  /* 0x000000ffffff79a7 */ /* 0x000fe20008100404 */
[----:B------:R-:W-:Y:S05]  /*6190*/  @!P2 BRA `(.L_x_118) ;  /* 0x000000000004a947 */ /* 0x000fea0003800000 */
[----:B------:R-:W-:Y:S01]  /*61a0*/  BPT.TRAP 0x1 ;  /* 0x000000040000795c */ /* 0x000fe20000300000 */
.L_x_118:
[----:B------:R-:W3:Y:S02]  /*61b0*/  SYNCS.PHASECHK.TRANS64.TRYWAIT P1, [UR5+0x88], R4 ;  /* 0x00008804ff0075a7 */ /* 0x000ee40008020145 */
[----:B---3--:R-:W-:Y:S05]  /*61c0*/  @!P1 BRA `(.L_x_119) ;  /* 0x0000001c00f49947 */ /* 0x008fea0003800000 */
.L_x_174:
[----:B------:R-:W-:Y:S04]  /*61d0*/  BSSY B0, `(.L_x_120) ;  /* 0x0000010000007945 */ /* 0x000fe80003800000 */
[----:B------:R-:W-:Y:S05]  /*61e0*/  @!P0 BRA `(.L_x_121) ;  /* 0x0000000000388947 */ /* 0x000fea0003800000 */
[----:B------:R-:W-:Y:S01]  /*61f0*/  UIADD3 UR16, UP0, UR6, 0x3f0, URZ ;  /* 0x000003f006107890 */ /* 0x000fe2000ff1e03f */
[----:B------:R-:W-:Y:S01]  /*6200*/  R2UR UR12, R6 ;  /* 0x00000000060c72ca */ /* 0x000fe200000e0000 */
[----:B------:R-:W-:Y:S02]  /*6210*/  UIADD3 UR10, UR18, 0x20, URZ ;  /* 0x00000020120a7890 */ /* 0x000fe4000fffe03f */
[----:B------:R-:W-:Y:S02]  /*6220*/  UIADD3 UR8, UR5, 0x2200, URZ ;  /* 0x0000220005087890 */ /* 0x000fe4000fffe03f */
[----:B------:R-:W-:Y:S02]  /*6230*/  UIADD3 UR9, UR5, 0x68, URZ ;  /* 0x0000006805097890 */ /* 0x000fe4000fffe03f */
[----:B------:R-:W-:Y:S01]  /*6240*/  UIADD3.X UR17, URZ, UR7, URZ, UP0, !UPT ;  /* 0x000000073f117290 */ /* 0x000fe200087fe43f */
[----:B------:R-:W-:Y:S01]  /*6250*/  UMOV UR20, 0x0 ;  /* 0x0000000000147882 */ /* 0x000fe20000000000 */
[----:B------:R-:W-:Y:S01]  /*6260*/  UMOV UR21, 0x10000000 ;  /* 0x1000000000157882 */ /* 0x000fe20000000000 */
[----:B------:R-:W-:-:S06]  /*6270*/  UMOV UR11, UR19 ;  /* 0x00000013000b7c82 */ /* 0x000fcc0008000000 */
[----:B------:R3:W-:Y:S02]  /*6280*/  UTMALDG.3D [UR8], [UR16], desc[UR20] ;  /* 0x00001408100075b4 */ /* 0x0007e40008011000 */
[----:B---3--:R-:W-:Y:S05]  /*6290*/  @!P2 BRA `(.L_x_122) ;  /* 0x000000000004a947 */ /* 0x008fea0003800000 */
[----:B------:R-:W-:Y:S01]  /*62a0*/  BPT.TRAP 0x1 ;  /* 0x000000040000795c */ /* 0x000fe20000300000 */
.L_x_122:
[----:B-12---:R-:W1:Y:S02]  /*62b0*/  LDC R5, c[0x0][0x800] ;  /* 0x00020000ff057b82 */ /* 0x006e640000000800 */
[----:B-1----:R3:W-:Y:S02]  /*62c0*/  SYNCS.ARRIVE.TRANS64.RED.A0TR RZ, [UR5+0x68], R5 ;  /* 0x00006805ffff79a7 */ /* 0x0027e40008300405 */
.L_x_121:
[----:B------:R-:W-:Y:S05]  /*62d0*/  BSYNC B0 ;  /* 0x0000000000007941 */ /* 0x000fea0003800000 */
.L_x_120:
[----:B------:R-:W-:Y:S05]  /*62e0*/  @!P2 BRA `(.L_x_123) ;  /* 0x000000000004a947 */ /* 0x000fea0003800000 */
[----:B------:R-:W-:Y:S01]  /*62f0*/  BPT.TRAP 0x1 ;  /* 0x000000040000795c */ /* 0x000fe20000300000 */
.L_x_123:
[----:B------:R-:W-:-:S04]  /*6300*/  UIADD3 UR4, UR5, 0x68, URZ ;  /* 0x0000006805047890 */ /* 0x000fc8000fffe03f */
[----:B------:R-:W-:-:S09]  /*6310*/  UPRMT UR4, UR36, 0x654, UR4 ;  /* 0x0000065424047896 */ /* 0x000fd20008000004 */
[----:B------:R-:W-:Y:S01]  /*6320*/  SYNCS.ARRIVE.TRANS64.RED.A1T0 RZ, [UR4], RZ ;  /* 0x000000ffffff79a7 */ /* 0x000fe20008100404 */
[----:B------:R-:W-:Y:S05]  /*6330*/  @!P2 BRA `(.L_x_124) ;  /* 0x000000000004a947 */ /* 0x000fea0003800000 */
[----:B------:R-:W-:Y:S01]  /*6340*/  BPT.TRAP 0x1 ;  /* 0x000000040000795c */ /* 0x000fe20000300000 */
.L_x_124:
[----:B------:R-:W4:Y:S02]  /*6350*/  SYNCS.PHASECHK.TRANS64.TRYWAIT P1, [UR5+0x90], R4 ;  /* 0x00009004ff0075a7 */ /* 0x000f240008020145 */
[----:B----4-:R-:W-:Y:S05]  /*6360*/  @!P1 BRA `(.L_x_125) ;  /* 0x0000001c00a49947 */ /* 0x010fea0003800000 */
.L_x_175:
        /* <DEDUP_REMOVED lines=12> */
[----:B----4-:R-:W-:Y:S05]  /*6430*/  @!P2 BRA `(.L_x_128) ;  /* 0x000000000004a947 */ /* 0x010fea0003800000 */
[----:B------:R-:W-:Y:S01]  /*6440*/  BPT.TRAP 0x1 ;  /* 0x000000040000795c */ /* 0x000fe20000300000 */
.L_x_128:
[----:B-123--:R-:W1:Y:S02]  /*6450*/  LDC R5, c[0x0][0x800] ;  /* 0x00020000ff057b82 */ /* 0x00ee640000000800 */
[----:B-1----:R4:W-:Y:S02]  /*6460*/  SYNCS.ARRIVE.TRANS64.RED.A0TR RZ, [UR5+0x70], R5 ;  /* 0x00007005ffff79a7 */ /* 0x0029e40008300405 */
.L_x_127:
[----:B------:R-:W-:Y:S05]  /*6470*/  BSYNC B0 ;  /* 0x0000000000007941 */ /* 0x000fea0003800000 */
.L_x_126:
[----:B------:R-:W-:Y:S05]  /*6480*/  @!P2 BRA `(.L_x_129) ;  /* 0x000000000004a947 */ /* 0x000fea0003800000 */
[----:B------:R-:W-:Y:S01]  /*6490*/  BPT.TRAP 0x1 ;  /* 0x000000040000795c */ /* 0x000fe20000300000 */
.L_x_129:
[----:B------:R-:W-:-:S04]  /*64a0*/  UIADD3 UR4, UR5, 0x70, URZ ;  /* 0x0000007005047890 */ /* 0x000fc8000fffe03f */
[----:B------:R-:W-:-:S09]  /*64b0*/  UPRMT UR4, UR36, 0x654, UR4 ;  /* 0x0000065424047896 */ /* 0x000fd20008000004 */
[----:B------:R-:W-:Y:S01]  /*64c0*/  SYNCS.ARRIVE.TRANS64.RED.A1T0 RZ, [UR4], RZ ;  /* 0x000000ffffff79a7 */ /* 0x000fe20008100404 */
[----:B------:R-:W-:Y:S05]  /*64d0*/  @!P2 BRA `(.L_x_130) ;  /* 0x000000000004a947 */ /* 0x000fea0003800000 */
[----:B------:R-:W-:Y:S01]  /*64e0*/  BPT.TRAP 0x1 ;  /* 0x000000040000795c */ /* 0x000fe20000300000 */
.L_x_130:
[----:B------:R-:W5:Y:S02]  /*64f0*/  SYNCS.PHASECHK.TRANS64.TRYWAIT P1, [UR5+0x98], R4 ;  /* 0x00009804ff0075a7 */ /* 0x000f640008020145 */
[----:B-----5:R-:W-:Y:S05]  /*6500*/  @!P1 BRA `(.L_x_131) ;  /* 0x0000001c00549947 */ /* 0x020fea0003800000 */
.L_x_176:
[----:B------:R-:W-:Y:S04]  /*6510*/  BSSY B0, `(.L_x_132) ;  /* 0x0000010000007945 */ /* 0x000fe80003800000 */
[----:B------:R-:W-:Y:S05]  /*6520*/  @!P0 BRA `(.L_x_133) ;  /* 0x0000000000388947 */ /* 0x000fea0003800000 */
[----:B------:R-:W-:Y:S01]  /*6530*/  R2UR UR12, R6 ;  /* 0x00000000060c72ca */ /* 0x000fe200000e0000 */
[----:B------:R-:W-:Y:S02]  /*6540*/  UIADD3 UR16, UP0, UR6, 0x3f0, URZ ;  /* 0x000003f006107890 */ /* 0x000fe4000ff1e03f */
        /* <DEDUP_REMOVED lines=8> */
[----:B-1----:R-:W-:Y:S05]  /*65d0*/  @!P2 BRA `(.L_x_134) ;  /* 0x000000000004a947 */ /* 0x002fea0003800000 */
[----:B------:R-:W-:Y:S01]  /*65e0*/  BPT.TRAP 0x1 ;  /* 0x000000040000795c */ /* 0x000fe20000300000 */
.L_x_134:
[----:B------:R-:W1:Y:S02]  /*65f0*/  LDC R4, c[0x0][0x800] ;  /* 0x00020000ff047b82 */ /* 0x000e640000000800 */
[----:B-1----:R1:W-:Y:S02]  /*6600*/  SYNCS.ARRIVE.TRANS64.RED.A0TR RZ, [UR5+0x78], R4 ;  /* 0x00007804ffff79a7 */ /* 0x0023e40008300405 */
.L_x_133:
[----:B------:R-:W-:Y:S05]  /*6610*/  BSYNC B0 ;  /* 0x0000000000007941 */ /* 0x000fea0003800000 */
.L_x_132:
[----:B------:R-:W-:Y:S05]  /*6620*/  @!P2 BRA `(.L_x_135) ;  /* 0x000000000004a947 */ /* 0x000fea0003800000 */
[----:B------:R-:W-:Y:S01]  /*6630*/  BPT.TRAP 0x1 ;  /* 0x000000040000795c */ /* 0x000fe20000300000 */
.L_x_135:
[----:B------:R-:W-:Y:S01]  /*6640*/  IADD3 R16, P0, R16, UR38, RZ ;  /* 0x0000002610107c10 */ /* 0x000fe2000ff1e0ff */
[----:B------:R-:W-:Y:S01]  /*6650*/  UIADD3 UR4, UR5, 0x78, URZ ;  /* 0x0000007805047890 */ /* 0x000fe2000fffe03f */
[----:B------:R-:W-:Y:S01]  /*6660*/  LOP3.LUT R8, R8, 0x1, RZ, 0x3c, !PT ;  /* 0x0000000108087812 */ /* 0x000fe200078e3cff */
[----:B------:R-:W-:Y:S01]  /*6670*/  IMAD.MOV.U32 R20, RZ, RZ, -0x1 ;  /* 0xffffffffff147424 */ /* 0x000fe200078e00ff */
[----:B------:R-:W-:Y:S01]  /*6680*/  IADD3.X R17, R17, UR37, RZ, P0, !PT ;  /* 0x0000002511117c10 */ /* 0x000fe200087fe4ff */
[----:B------:R-:W-:Y:S01]  /*6690*/  UPRMT UR4, UR36, 0x654, UR4 ;  /* 0x0000065424047896 */ /* 0x000fe20008000004 */
[----:B------:R-:W-:Y:S01]  /*66a0*/  ISETP.GE.U32.AND P0, PT, R16, UR22, PT ;  /* 0x0000001610007c0c */ /* 0x000fe2000bf06070 */
[----:B------:R-:W-:Y:S01]  /*66b0*/  IMAD.MOV.U32 R7, RZ, RZ, -0x1 ;  /* 0xffffffffff077424 */ /* 0x000fe200078e00ff */
[----:B-1----:R-:W-:Y:S01]  /*66c0*/  PRMT R4, RZ, 0x7610, R4 ;  /* 0x00007610ff047816 */ /* 0x002fe20000000004 */
[----:B------:R-:W-:Y:S01]  /*66d0*/  IMAD.MOV.U32 R6, RZ, RZ, -0x1 ;  /* 0xffffffffff067424 */ /* 0x000fe200078e00ff */
[----:B------:R-:W-:-:S04]  /*66e0*/  ISETP.GE.U32.AND.EX P0, PT, R17, UR23, PT, P0 ;  /* 0x0000001711007c0c */ /* 0x000fc8000bf06100 */
[----:B------:R-:W-:Y:S09]  /*66f0*/  SYNCS.ARRIVE.TRANS64.RED.A1T0 RZ, [UR4], RZ ;  /* 0x000000ffffff79a7 */ /* 0x000ff20008100404 */
[----:B------:R-:W-:Y:S05]  /*6700*/  @P0 BRA `(.L_x_136) ;  /* 0x0000000400580947 */ /* 0x000fea0003800000 */
[----:B------:R-:W1:Y:S01]  /*6710*/  S2R R13, SR_CTAID.X ;  /* 0x00000000000d7919 */ /* 0x000e620000002500 */
[----:B------:R-:W5:Y:S01]  /*6720*/  LDC.64 R14, c[0x0][0x8d0] ;  /* 0x00023400ff0e7b82 */ /* 0x000f620000000a00 */
[----:B------:R-:W-:Y:S01]  /*6730*/  ULDC UR4, c[0x0][0x150] ;  /* 0x0000540000047ab9 */ /* 0x000fe20000000800 */
[----:B------:R-:W-:Y:S01]  /*6740*/  IMAD.MOV.U32 R22, RZ, RZ, R17 ;  /* 0x000000ffff167224 */ /* 0x000fe200078e0011 */
[----:B------:R-:W2:Y:S05]  /*6750*/  S2R R20, SR_CTAID.Y ;  /* 0x0000000000147919 */ /* 0x000eaa0000002600 */
[----:B------:R-:W3:Y:S08]  /*6760*/  LDC R6, c[0x0][0x144] ;  /* 0x00005100ff067b82 */ /* 0x000ef00000000800 */
[----:B------:R-:W3:Y:S01]  /*6770*/  LDC R21, c[0x0][0x8d8] ;  /* 0x00023600ff157b82 */ /* 0x000ee20000000800 */
[----:B-----5:R-:W-:-:S04]  /*6780*/  ISETP.NE.U32.AND P0, PT, R14, RZ, PT ;  /* 0x000000ff0e00720c */ /* 0x020fc80003f05070 */
[----:B------:R-:W-:Y:S02]  /*6790*/  ISETP.NE.AND.EX P0, PT, R15, RZ, PT, P0 ;  /* 0x000000ff0f00720c */ /* 0x000fe40003f05300 */
[----:B-1----:R-:W-:Y:S02]  /*67a0*/  I2FP.F32.U32 R4, R13 ;  /* 0x0000000d00047245 */ /* 0x002fe40000201000 */
[----:B--2---:R-:W-:-:S03]  /*67b0*/  I2FP.F32.U32 R18, R20 ;  /* 0x0000001400127245 */ /* 0x004fc60000201000 */
[----:B------:R-:W-:-:S06]  /*67c0*/  FMUL R4, R4, UR4 ;  /* 0x0000000404047c20 */ /* 0x000fcc0008400000 */
[----:B------:R-:W3:Y:S02]  /*67d0*/  F2I.U32.TRUNC.NTZ R4, R4 ;  /* 0x0000000400047305 */ /* 0x000ee4000020f000 */
[----:B---34-:R-:W-:-:S04]  /*67e0*/  IMAD.MOV R5, RZ, RZ, -R4 ;  /* 0x000000ffff057224 */ /* 0x018fc800078e0a04 */
[----:B------:R-:W-:Y:S01]  /*67f0*/  IMAD R13, R6, R5, R13 ;  /* 0x00000005060d7224 */ /* 0x000fe200078e020d */
[----:B------:R-:W-:Y:S01]  /*6800*/  MOV R6, R16 ;  /* 0x0000001000067202 */ /* 0x000fe20000000f00 */
[----:B------:R-:W-:Y:S06]  /*6810*/  @!P0 BRA `(.L_x_137) ;  /* 0x0000000000308947 */ /* 0x000fec0003800000 */
[----:B------:R-:W1:Y:S02]  /*6820*/  LDC R5, c[0x0][0x8dc] ;  /* 0x00023700ff057b82 */ /* 0x000e640000000800 */
[----:B-1----:R-:W-:-:S05]  /*6830*/  IADD3 R5, P0, R16, R5, RZ ;  /* 0x0000000510057210 */ /* 0x002fca0007f1e0ff */
[----:B------:R-:W-:-:S04]  /*6840*/  IMAD.X R23, RZ, RZ, R17, P0 ;  /* 0x000000ffff177224 */ /* 0x000fc800000e0611 */
[----:B------:R-:W-:-:S04]  /*6850*/  IMAD.WIDE.U32 R6, R23, R14, RZ ;  /* 0x0000000e17067225 */ /* 0x000fc800078e00ff */
[----:B------:R-:W-:-:S04]  /*6860*/  IMAD.WIDE.U32 R6, P0, R5, R15, R6 ;  /* 0x0000000f05067225 */ /* 0x000fc80007800006 */
[----:B------:R-:W-:-:S04]  /*6870*/  IMAD.WIDE.U32 R4, R5, R14, RZ ;  /* 0x0000000e05047225 */ /* 0x000fc800078e00ff */
[----:B------:R-:W-:Y:S01]  /*6880*/  IMAD.MOV.U32 R4, RZ, RZ, R7 ;  /* 0x000000ffff047224 */ /* 0x000fe200078e0007 */
[----:B------:R-:W-:Y:S01]  /*6890*/  IADD3 RZ, P1, R5, R6, RZ ;  /* 0x0000000605ff7210 */ /* 0x000fe20007f3e0ff */
[----:B------:R-:W-:-:S04]  /*68a0*/  IMAD.X R5, RZ, RZ, RZ, P0 ;  /* 0x000000ffff057224 */ /* 0x000fc800000e06ff */
[----:B------:R-:W-:-:S04]  /*68b0*/  IMAD.WIDE.U32.X R4, R23, R15, R4, P1 ;  /* 0x0000000f17047225 */ /* 0x000fc800008e0404 */
[----:B------:R-:W-:Y:S02]  /*68c0*/  IMAD.MOV.U32 R6, RZ, RZ, R4 ;  /* 0x000000ffff067224 */ /* 0x000fe400078e0004 */
[----:B------:R-:W-:-:S07]  /*68d0*/  IMAD.MOV.U32 R22, RZ, RZ, R5 ;  /* 0x000000ffff167224 */ /* 0x000fce00078e0005 */
.L_x_137:
[----:B------:R-:W-:Y:S01]  /*68e0*/  ULDC UR4, c[0x0][0x154] ;  /* 0x0000550000047ab9 */ /* 0x000fe20000000800 */
[----:B------:R-:W1:Y:S01]  /*68f0*/  LDC R7, c[0x0][0x148] ;  /* 0x00005200ff077b82 */ /* 0x000e620000000800 */
[----:B------:R-:W-:Y:S01]  /*6900*/  FMUL R14, R18, UR4 ;  /* 0x00000004120e7c20 */ /* 0x000fe20008400000 */
[----:B------:R-:W-:Y:S02]  /*6910*/  ISETP.NE.AND P2, PT, R2, 0x1, PT ;  /* 0x000000010200780c */ /* 0x000fe40003f45270 */
[-CC-:B------:R-:W-:Y:S02]  /*6920*/  SHF.R.U64 R18, R6, R21.reuse, R22.reuse ;  /* 0x0000001506127219 */ /* 0x180fe40000001216 */
[----:B------:R-:W-:Y:S01]  /*6930*/  SHF.R.U32.HI R21, RZ, R21, R22 ;  /* 0x00000015ff157219 */ /* 0x000fe20000011616 */
[----:B------:R-:W2:Y:S01]  /*6940*/  F2I.U32.TRUNC.NTZ R14, R14 ;  /* 0x0000000e000e7305 */ /* 0x000ea2000020f000 */
[----:B------:R-:W3:Y:S01]  /*6950*/  LDC.64 R4, c[0x0][0x8c8] ;  /* 0x00023200ff047b82 */ /* 0x000ee20000000a00 */
[----:B------:R-:W-:-:S05]  /*6960*/  IADD3 R23, P0, RZ, -R18, RZ ;  /* 0x80000012ff177210 */ /* 0x000fca0007f1e0ff */
[----:B------:R-:W-:Y:S02]  /*6970*/  IMAD.X R21, RZ, RZ, ~R21, P0 ;  /* 0x000000ffff157224 */ /* 0x000fe400000e0e15 */
[----:B------:R-:W4:Y:S01]  /*6980*/  LDC R22, c[0x0][0x8c0] ;  /* 0x00023000ff167b82 */ /* 0x000f220000000800 */
[----:B--2---:R-:W-:-:S07]  /*6990*/  IADD3 R15, -R14, RZ, RZ ;  /* 0x000000ff0e0f7210 */ /* 0x004fce0007ffe1ff */
[----:B------:R-:W2:Y:S01]  /*69a0*/  LDC R27, c[0x0][0x900] ;  /* 0x00024000ff1b7b82 */ /* 0x000ea20000000800 */
[----:B-1----:R-:W-:-:S07]  /*69b0*/  @P2 IMAD R13, R7, R15, R20 ;  /* 0x0000000f070d2224 */ /* 0x002fce00078e0214 */
[----:B------:R-:W1:Y:S01]  /*69c0*/  LDC.64 R14, c[0x0][0x8e8] ;  /* 0x00023a00ff0e7b82 */ /* 0x000e620000000a00 */
[----:B---3--:R-:W-:-:S04]  /*69d0*/  IMAD R6, R21, R4, RZ ;  /* 0x0000000415067224 */ /* 0x008fc800078e02ff */
[C---:B------:R-:W-:Y:S02]  /*69e0*/  IMAD R7, R23.reuse, R5, R6 ;  /* 0x0000000517077224 */ /* 0x040fe400078e0206 */
[----:B------:R-:W-:Y:S01]  /*69f0*/  IMAD.WIDE.U32 R4, R23, R4, R16 ;  /* 0x0000000417047225 */ /* 0x000fe200078e0010 */
[----:B------:R-:W3:Y:S03]  /*6a00*/  LDC R6, c[0x0][0x8b0] ;  /* 0x00022c00ff067b82 */ /* 0x000ee60000000800 */
[----:B------:R-:W-:-:S05]  /*6a10*/  IMAD.IADD R5, R5, 0x1, R7 ;  /* 0x0000000105057824 */ /* 0x000fca00078e0207 */
[-CC-:B----4-:R-:W-:Y:S01]  /*6a20*/  SHF.R.U64 R26, R4, R22.reuse, R5.reuse ;  /* 0x00000016041a7219 */ /* 0x190fe20000001205 */
[----:B------:R-:W4:Y:S01]  /*6a30*/  LDC R25, c[0x0][0x8f0] ;  /* 0x00023c00ff197b82 */ /* 0x000f220000000800 */
[----:B------:R-:W-:Y:S02]  /*6a40*/  SHF.R.U32.HI R5, RZ, R22, R5 ;  /* 0x00000016ff057219 */ /* 0x000fe40000011605 */
[----:B-1----:R-:W-:-:S05]  /*6a50*/  ISETP.NE.U32.AND P0, PT, R14, RZ, PT ;  /* 0x000000ff0e00720c */ /* 0x002fca0003f05070 */
[----:B------:R-:W1:Y:S01]  /*6a60*/  LDC R24, c[0x0][0x8e0] ;  /* 0x00023800ff187b82 */ /* 0x000e620000000800 */
[----:B------:R-:W-:Y:S02]  /*6a70*/  ISETP.NE.AND.EX P0, PT, R15, RZ, PT, P0 ;  /* 0x000000ff0f00720c */ /* 0x000fe40003f05300 */
[----:B---3--:R-:W-:-:S05]  /*6a80*/  SHF.R.U64 R23, R26, R6, R5 ;  /* 0x000000061a177219 */ /* 0x008fca0000001205 */
[----:B------:R-:W3:Y:S01]  /*6a90*/  LDC R22, c[0x0][0x8b8] ;  /* 0x00022e00ff167b82 */ /* 0x000ee20000000800 */
[----:B------:R-:W-:-:S04]  /*6aa0*/  SHF.R.U32.HI R4, RZ, R6, R5 ;  /* 0x00000006ff047219 */ /* 0x000fc80000011605 */
[-CC-:B--2---:R-:W-:Y:S02]  /*6ab0*/  SHF.R.U64 R21, R23, R27.reuse, R4.reuse ;  /* 0x0000001b17157219 */ /* 0x184fe40000001204 */
[----:B------:R-:W-:Y:S01]  /*6ac0*/  SHF.R.U32.HI R27, RZ, R27, R4 ;  /* 0x0000001bff1b7219 */ /* 0x000fe20000011604 */
[----:B------:R-:W2:Y:S02]  /*6ad0*/  LDC R20, c[0x0][0x8a8] ;  /* 0x00022a00ff147b82 */ /* 0x000ea40000000800 */
[----:B------:R-:W-:Y:S02]  /*6ae0*/  IMAD.MOV.U32 R4, RZ, RZ, R21 ;  /* 0x000000ffff047224 */ /* 0x000fe400078e0015 */
[----:B------:R-:W-:Y:S01]  /*6af0*/  IMAD.MOV.U32 R5, RZ, RZ, R27 ;  /* 0x000000ffff057224 */ /* 0x000fe200078e001b */
[----:B----4-:R-:W-:Y:S06]  /*6b00*/  @!P0 BRA `(.L_x_138) ;  /* 0x0000000000288947 */ /* 0x010fec0003800000 */
[----:B------:R-:W4:Y:S02]  /*6b10*/  LDC R4, c[0x0][0x8f4] ;  /* 0x00023d00ff047b82 */ /* 0x000f240000000800 */
[----:B----4-:R-:W-:-:S05]  /*6b20*/  IADD3 R5, P0, R21, R4, RZ ;  /* 0x0000000415057210 */ /* 0x010fca0007f1e0ff */
[----:B------:R-:W-:-:S04]  /*6b30*/  IMAD.X R27, RZ, RZ, R27, P0 ;  /* 0x000000ffff1b7224 */ /* 0x000fc800000e061b */
[----:B------:R-:W-:-:S04]  /*6b40*/  IMAD.WIDE.U32 R6, R27, R14, RZ ;  /* 0x0000000e1b067225 */ /* 0x000fc800078e00ff */
[----:B------:R-:W-:-:S04]  /*6b50*/  IMAD.WIDE.U32 R6, P0, R5, R15, R6 ;  /* 0x0000000f05067225 */ /* 0x000fc80007800006 */
[----:B------:R-:W-:-:S04]  /*6b60*/  IMAD.WIDE.U32 R4, R5, R14, RZ ;  /* 0x0000000e05047225 */ /* 0x000fc800078e00ff */
[----:B------:R-:W-:Y:S01]  /*6b70*/  IMAD.MOV.U32 R4, RZ, RZ, R7 ;  /* 0x000000ffff047224 */ /* 0x000fe200078e0007 */
[----:B------:R-:W-:Y:S01]  /*6b80*/  IADD3 RZ, P1, R5, R6, RZ ;  /* 0x0000000605ff7210 */ /* 0x000fe20007f3e0ff */
[----:B------:R-:W-:-:S04]  /*6b90*/  IMAD.X R5, RZ, RZ, RZ, P0 ;  /* 0x000000ffff057224 */ /* 0x000fc800000e06ff */
[----:B------:R-:W-:-:S08]  /*6ba0*/  IMAD.WIDE.U32.X R4, R27, R15, R4, P1 ;  /* 0x0000000f1b047225 */ /* 0x000fd000008e0404 */
.L_x_138:
[----:B------:R-:W-:Y:S01]  /*6bb0*/  SHF.R.U64 R25, R4, R25, R5 ;  /* 0x0000001904197219 */ /* 0x000fe20000001205 */
[----:B------:R-:W-:Y:S01]  /*6bc0*/  IMAD.MOV.U32 R6, RZ, RZ, R18 ;  /* 0x000000ffff067224 */ /* 0x000fe200078e0012 */
[----:B------:R-:W-:Y:S02]  /*6bd0*/  LOP3.LUT R4, R23, R12, RZ, 0xc0, !PT ;  /* 0x0000000c17047212 */ /* 0x000fe400078ec0ff */
[----:B------:R-:W-:Y:S01]  /*6be0*/  LOP3.LUT R26, R26, R11, RZ, 0xc0, !PT ;  /* 0x0000000b1a1a7212 */ /* 0x000fe200078ec0ff */
[----:B------:R-:W-:Y:S02]  /*6bf0*/  IMAD.MOV R5, RZ, RZ, -R25 ;  /* 0x000000ffff057224 */ /* 0x000fe400078e0a19 */
[----:B------:R-:W-:Y:S02]  /*6c00*/  IMAD R4, R9, R25, R4 ;  /* 0x0000001909047224 */ /* 0x000fe400078e0204 */
[----:B-1----:R-:W-:Y:S02]  /*6c10*/  IMAD R21, R5, R24, R21 ;  /* 0x0000001805157224 */ /* 0x002fe400078e0215 */
[----:B---3--:R-:W-:Y:S01]  /*6c20*/  IMAD R13, R4, R22, R13 ;  /* 0x00000016040d7224 */ /* 0x008fe200078e020d */
[----:B------:R-:W-:Y:S01]  /*6c30*/  MOV R4, 0x1 ;  /* 0x0000000100047802 */ /* 0x000fe20000000f00 */
[----:B--2---:R-:W-:-:S05]  /*6c40*/  IMAD R20, R21, R20, R26 ;  /* 0x0000001415147224 */ /* 0x004fca00078e021a */
[----:B------:R-:W-:Y:S02]  /*6c50*/  SEL R7, R20, R13, !P2 ;  /* 0x0000000d14077207 */ /* 0x000fe40005000000 */
[----:B------:R-:W-:-:S07]  /*6c60*/  SEL R20, R13, R20, !P2 ;  /* 0x000000140d147207 */ /* 0x000fce0005000000 */
.L_x_136:
[----:B------:R-:W-:-:S13]  /*6c70*/  LOP3.LUT P0, RZ, R4, 0xff, RZ, 0xc0, !PT ;  /* 0x000000ff04ff7812 */ /* 0x000fda000780c0ff */
[----:B------:R-:W-:Y:S05]  /*6c80*/  @P0 BRA `(.L_x_139) ;  /* 0xfffffff000580947 */ /* 0x000fea000383ffff */
.L_x_107:
[----:B------:R-:W-:-:S13]  /*6c90*/  ELECT P0, URZ, PT ;  /* 0x00000000003f782f */ /* 0x000fda0003800000 */
[----:B------:R-:W-:Y:S05]  /*6ca0*/  @!P0 BRA `(.L_x_10) ;  /* 0x0000001000848947 */ /* 0x000fea0003800000 */
[----:B------:R-:W-:-:S04]  /*6cb0*/  LOP3.LUT R19, R19, 0x2, RZ, 0xfc, !PT ;  /* 0x0000000213137812 */ /* 0x000fc800078efcff */
[----:B------:R-:W-:-:S13]  /*6cc0*/  ISETP.NE.AND P1, PT, R19, 0x3, PT ;  /* 0x000000031300780c */ /* 0x000fda0003f25270 */
[----:B------:R-:W-:Y:S05]  /*6cd0*/  @!P1 BRA `(.L_x_140) ;  /* 0x0000000000049947 */ /* 0x000fea0003800000 */
[----:B------:R-:W-:Y:S01]  /*6ce0*/  BPT.TRAP 0x1 ;  /* 0x000000040000795c */ /* 0x000fe20000300000 */
.L_x_140:
[----:B-1---5:R-:W-:Y:S01]  /*6cf0*/  IMAD.U32 R3, RZ, RZ, UR36 ;  /* 0x00000024ff037e24 */ /* 0x022fe2000f8e00ff */
[----:B------:R-:W-:Y:S02]  /*6d00*/  MOV R2, 0x400 ;  /* 0x0000040000027802 */ /* 0x000fe40000000f00 */
[----:B------:R-:W-:Y:S02]  /*6d10*/  SHF.L.U32 R0, R8, 0x1f, RZ ;  /* 0x0000001f08007819 */ /* 0x000fe400000006ff */
[----:B------:R-:W-:-:S04]  /*6d20*/  LEA R3, R3, R2, 0x18 ;  /* 0x0000000203037211 */ /* 0x000fc800078ec0ff */
[----:B------:R-:W1:Y:S02]  /*6d30*/  SYNCS.PHASECHK.TRANS64.TRYWAIT P0, [R3+URZ+0x80], R0 ;  /* 0x00008000030075a7 */ /* 0x000e64000800017f */
[----:B-1----:R-:W-:Y:S05]  /*6d40*/  @!P0 BRA `(.L_x_141) ;  /* 0x00000014005c8947 */ /* 0x002fea0003800000 */
.L_x_177:
[----:B------:R-:W-:Y:S05]  /*6d50*/  @!P1 BRA `(.L_x_142) ;  /* 0x0000000000049947 */ /* 0x000fea0003800000 */
[----:B------:R-:W-:Y:S01]  /*6d60*/  BPT.TRAP 0x1 ;  /* 0x000000040000795c */ /* 0x000fe20000300000 */
.L_x_142:
[----:B------:R-:W1:Y:S02]  /*6d70*/  SYNCS.PHASECHK.TRANS64.TRYWAIT P0, [R3+URZ+0x88], R0 ;  /* 0x00008800030075a7 */ /* 0x000e64000800017f */
[----:B-1----:R-:W-:Y:S05]  /*6d80*/  @!P0 BRA `(.L_x_143) ;  /* 0x0000001400608947 */ /* 0x002fea0003800000 */
.L_x_178:
[----:B------:R-:W-:Y:S05]  /*6d90*/  @!P1 BRA `(.L_x_144) ;  /* 0x0000000000049947 */ /* 0x000fea0003800000 */
[----:B------:R-:W-:Y:S01]  /*6da0*/  BPT.TRAP 0x1 ;  /* 0x000000040000795c */ /* 0x000fe20000300000 */
.L_x_144:
[----:B------:R-:W1:Y:S02]  /*6db0*/  SYNCS.PHASECHK.TRANS64.TRYWAIT P0, [R3+URZ+0x90], R0 ;  /* 0x00009000030075a7 */ /* 0x000e64000800017f */
[----:B-1----:R-:W-:Y:S05]  /*6dc0*/  @!P0 BRA `(.L_x_145) ;  /* 0x0000001400648947 */ /* 0x002fea0003800000 */
.L_x_179:
[----:B------:R-:W-:Y:S05]  /*6dd0*/  @!P1 BRA `(.L_x_146) ;  /* 0x0000000000049947 */ /* 0x000fea0003800000 */
[----:B------:R-:W-:Y:S01]  /*6de0*/  BPT.TRAP 0x1 ;  /* 0x000000040000795c */ /* 0x000fe20000300000 */
.L_x_146:
[----:B------:R-:W-:-:S07]  /*6df0*/  SHF.L.U32 R8, R8, 0x1f, RZ ;  /* 0x0000001f08087819 */ /* 0x000fce00000006ff */
.L_x_147:
[----:B------:R1:W1:Y:S02]  /*6e00*/  SYNCS.PHASECHK.TRANS64.TRYWAIT P0, [R3+URZ+0x98], R8 ;  /* 0x00009808030075a7 */ /* 0x000264000800017f */
[----:B-1----:R-:W-:Y:S05]  /*6e10*/  @!P0 NANOSLEEP.SYNCS 0x989680 ;  /* 0x009896800000895d */ /* 0x002fea0003900000 */
[----:B------:R-:W1:Y:S02]  /*6e20*/  @!P0 SYNCS.PHASECHK.TRANS64 P0, [R3+URZ+0x98], R8 ;  /* 0x00009808030085a7 */ /* 0x000e64000800007f */
[----:B-1----:R-:W-:Y:S05]  /*6e30*/  @P0 BRA `(.L_x_10) ;  /* 0x0000001000200947 */ /* 0x002fea0003800000 */
[----:B------:R-:W-:Y:S05]  /*6e40*/  BRA `(.L_x_147) ;  /* 0xfffffffc00ec7947 */ /* 0x000fea000383ffff */
.L_x_102:
[----:B------:R-:W-:Y:S01]  /*6e50*/  LOP3.LUT P0, RZ, R10, 0xff, RZ, 0xc0, !PT ;  /* 0x000000ff0aff7812 */ /* 0x000fe2000780c0ff */
[----:B------:R-:W-:Y:S02]  /*6e60*/  IMAD.MOV.U32 R0, RZ, RZ, 0x1 ;  /* 0x00000001ff007424 */ /* 0x000fe400078e00ff */
[----:B------:R-:W-:-:S10]  /*6e70*/  IMAD.MOV.U32 R12, RZ, RZ, RZ ;  /* 0x000000ffff0c7224 */ /* 0x000fd400078e00ff */
[----:B------:R-:W-:Y:S05]  /*6e80*/  @!P0 BRA `(.L_x_148) ;  /* 0x0000000c00108947 */ /* 0x000fea0003800000 */
[----:B------:R-:W1:Y:S01]  /*6e90*/  LDC R0, c[0x0][0x28c] ;  /* 0x0000a300ff007b82 */ /* 0x000e620000000800 */
[C---:B------:R-:W-:Y:S01]  /*6ea0*/  LOP3.LUT P2, RZ, R18.reuse, 0x7f, RZ, 0xc0, !PT ;  /* 0x0000007f12ff7812 */ /* 0x040fe2000784c0ff */
[----:B------:R-:W-:Y:S01]  /*6eb0*/  ULDC UR5, c[0x0][0x900] ;  /* 0x0002400000057ab9 */ /* 0x000fe20000000800 */
[----:B------:R-:W-:Y:S01]  /*6ec0*/  LOP3.LUT P0, RZ, R18, 0x1f, RZ, 0xc0, !PT ;  /* 0x0000001f12ff7812 */ /* 0x000fe2000780c0ff */
[----:B------:R-:W-:Y:S01]  /*6ed0*/  UMOV UR6, 0xffffffff ;  /* 0xffffffff00067882 */ /* 0x000fe20000000000 */
[----:B------:R-:W-:Y:S01]  /*6ee0*/  BSSY B0, `(.L_x_148) ;  /* 0x00000be000007945 */ /* 0x000fe20003800000 */
[----:B------:R-:W-:Y:S01]  /*6ef0*/  USHF.L.U32 UR6, UR6, UR5, URZ ;  /* 0x0000000506067299 */ /* 0x000fe2000800063f */
[----:B------:R-:W-:Y:S01]  /*6f00*/  IMAD.MOV.U32 R13, RZ, RZ, 0x1 ;  /* 0x00000001ff0d7424 */ /* 0x000fe200078e00ff */
[----:B------:R-:W-:Y:S01]  /*6f10*/  LOP3.LUT R11, R22, 0x2, RZ, 0xfc, !PT ;  /* 0x00000002160b7812 */ /* 0x000fe200078efcff */
[----:B------:R-:W-:Y:S01]  /*6f20*/  ULDC UR4, c[0x0][0x8a8] ;  /* 0x00022a0000047ab9 */ /* 0x000fe20000000800 */
[----:B------:R-:W-:Y:S01]  /*6f30*/  PLOP3.LUT P0, PT, P0, P2, PT, 0x8a, 0x0 ;  /* 0x000000000000781c */ /* 0x000fe20000705172 */
[----:B------:R-:W-:Y:S01]  /*6f40*/  UMOV UR7, 0x1 ;  /* 0x0000000100077882 */ /* 0x000fe20000000000 */
[----:B------:R-:W-:Y:S01]  /*6f50*/  MOV R12, RZ ;  /* 0x000000ff000c7202 */ /* 0x000fe20000000f00 */
[----:B------:R-:W-:-:S02]  /*6f60*/  UIADD3 UR15, UR4, -0x1, URZ ;  /* 0xffffffff040f7890 */ /* 0x000fc4000fffe03f */
[----:B------:R-:W-:Y:S02]  /*6f70*/  USHF.L.U32 UR17, UR7, UR5, URZ ;  /* 0x0000000507117299 */ /* 0x000fe4000800063f */
[----:B------:R-:W-:Y:S01]  /*6f80*/  ULOP3.LUT UR16, URZ, UR6, URZ, 0x33, !UPT ;  /* 0x000000063f107292 */ /* 0x000fe2000f8e333f */
[----:B------:R-:W-:Y:S01]  /*6f90*/  ULDC.64 UR20, c[0x0][0x198] ;  /* 0x0000660000147ab9 */ /* 0x000fe20000000a00 */
[----:B-1----:R-:W-:-:S05]  /*6fa0*/  VIADD R0, R0, 0x3f ;  /* 0x0000003f00007836 */ /* 0x002fca0000000000 */
[----:B------:R-:W-:-:S04]  /*6fb0*/  SHF.R.S32.HI R3, RZ, 0x1f, R0 ;  /* 0x0000001fff037819 */ /* 0x000fc80000011400 */
[----:B------:R-:W-:Y:S01]  /*6fc0*/  LEA.HI R3, R3, R0, RZ, 0x6 ;  /* 0x0000000003037211 */ /* 0x000fe200078f30ff */
[----:B------:R-:W-:-:S03]  /*6fd0*/  IMAD.MOV.U32 R0, RZ, RZ, 0x1 ;  /* 0x00000001ff007424 */ /* 0x000fc600078e00ff */
[----:B------:R-:W-:-:S05]  /*6fe0*/  SHF.R.S32.HI R3, RZ, 0x6, R3 ;  /* 0x00000006ff037819 */ /* 0x000fca0000011403 */
[----:B------:R-:W-:-:S07]  /*6ff0*/  VIADD R10, R3, 0x1 ;  /* 0x00000001030a7836 */ /* 0x000fce0000000000 */
.L_x_160:
[----:B------:R-:W-:-:S03]  /*7000*/  UMOV UR4, 0xffffffff ;  /* 0xffffffff00047882 */ /* 0x000fc60000000000 */
[----:B------:R-:W-:Y:S05]  /*7010*/  BRA.DIV UR4, `(.L_x_149) ;  /* 0x0000001204e47947 */ /* 0x000fea000b800000 */
[----:B------:R-:W-:-:S13]  /*7020*/  ELECT P6, URZ, PT ;  /* 0x00000000003f782f */ /* 0x000fda00038c0000 */
.L_x_182:
[----:B------:R-:W1:Y:S01]  /*7030*/  LDC R4, c[0x0][0x28c] ;  /* 0x0000a300ff047b82 */ /* 0x000e620000000800 */
[----:B------:R-:W-:Y:S01]  /*7040*/  BSSY B1, `(.L_x_150) ;  /* 0x0000035000017945 */ /* 0x000fe20003800000 */
[----:B-1----:R-:W-:-:S13]  /*7050*/  ISETP.LT.OR P6, PT, R4, 0x1, !P6 ;  /* 0x000000010400780c */ /* 0x002fda00077c1670 */
[----:B------:R-:W-:Y:S05]  /*7060*/  @P6 BRA `(.L_x_151) ;  /* 0x0000000000c86947 */ /* 0x000fea0003800000 */
[----:B------:R-:W-:Y:S02]  /*7070*/  IMAD.SHL.U32 R14, R7, 0x80, RZ ;  /* 0x00000080070e7824 */ /* 0x000fe400078e00ff */
[----:B------:R-:W-:Y:S02]  /*7080*/  IMAD.SHL.U32 R20, R20, 0x80, RZ ;  /* 0x0000008014147824 */ /* 0x000fe400078e00ff */
[----:B------:R-:W-:Y:S02]  /*7090*/  IMAD.MOV.U32 R19, RZ, RZ, RZ ;  /* 0x000000ffff137224 */ /* 0x000fe400078e00ff */
[----:B------:R-:W-:Y:S02]  /*70a0*/  IMAD.MOV.U32 R4, RZ, RZ, R10 ;  /* 0x000000ffff047224 */ /* 0x000fe400078e000a */
[----:B------:R-:W-:Y:S02]  /*70b0*/  IMAD.MOV.U32 R5, RZ, RZ, R0 ;  /* 0x000000ffff057224 */ /* 0x000fe400078e0000 */
[----:B------:R-:W-:-:S07]  /*70c0*/  IMAD.MOV.U32 R7, RZ, RZ, R12 ;  /* 0x000000ffff077224 */ /* 0x000fce00078e000c */
.L_x_155:
[----:B------:R-:W1:Y:S01]  /*70d0*/  S2R R9, SR_CgaCtaId ;  /* 0x0000000000097919 */ /* 0x000e620000008800 */
[----:B------:R-:W-:-:S04]  /*70e0*/  MOV R8, 0x400 ;  /* 0x0000040000087802 */ /* 0x000fc80000000f00 */
[----:B-1----:R-:W-:Y:S02]  /*70f0*/  LEA R18, R9, R8, 0x18 ;  /* 0x0000000809127211 */ /* 0x002fe400078ec0ff */
[----:B------:R-:W-:Y:S01]  /*7100*/  SHF.L.U32 R8, R5, 0x1f, RZ ;  /* 0x0000001f05087819 */ /* 0x000fe200000006ff */
[----:B------:R-:W1:Y:S01]  /*7110*/  @!P2 LDC R9, c[0x0][0x500] ;  /* 0x00014000ff09ab82 */ /* 0x000e620000000800 */
[----:B------:R-:W-:-:S04]  /*7120*/  LEA R15, R7, R18, 0x3 ;  /* 0x00000012070f7211 */ /* 0x000fc800078e18ff */
[----:B------:R-:W2:Y:S02]  /*7130*/  SYNCS.PHASECHK.TRANS64.TRYWAIT P1, [R15+URZ+0x30], R8 ;  /* 0x000030080f0075a7 */ /* 0x000ea4000802017f */
[----:B--2---:R-:W-:Y:S05]  /*7140*/  @!P1 BRA `(.L_x_152) ;  /* 0x0000001000b89947 */ /* 0x004fea0003800000 */
.L_x_183:
[----:B--2---:R-:W-:Y:S01]  /*7150*/  PRMT R8, R11, 0x9910, RZ ;  /* 0x000099100b087816 */ /* 0x004fe200000000ff */
[----:B-1----:R1:W-:Y:S03]  /*7160*/  @!P2 SYNCS.ARRIVE.TRANS64 RZ, [R15+URZ], R9 ;  /* 0x000000090fffa9a7 */ /* 0x0023e6000800003f */
[----:B------:R-:W-:-:S13]  /*7170*/  ISETP.NE.AND P1, PT, R8, 0x2, PT ;  /* 0x000000020800780c */ /* 0x000fda0003f25270 */
[----:B-1----:R-:W-:Y:S05]  /*7180*/  @P1 BRA `(.L_x_153) ;  /* 0x0000000000041947 */ /* 0x002fea0003800000 */
[----:B------:R-:W-:Y:S01]  /*7190*/  BPT.TRAP 0x1 ;  /* 0x000000040000795c */ /* 0x000fe20000300000 */
.L_x_153:
[----:B------:R-:W-:Y:S05]  /*71a0*/  @P0 BRA `(.L_x_154) ;  /* 0x0000000000040947 */ /* 0x000fea0003800000 */
[----:B------:R-:W-:Y:S01]  /*71b0*/  BPT.TRAP 0x1 ;  /* 0x000000040000795c */ /* 0x000fe20000300000 */
.L_x_154:
[----:B------:R-:W-:Y:S01]  /*71c0*/  IMAD R18, R7, 0x4000, R18 ;  /* 0x0000400007127824 */ /* 0x000fe200078e0212 */
[----:B------:R-:W-:Y:S01]  /*71d0*/  R2UR UR9, R15 ;  /* 0x000000000f0972ca */ /* 0x000fe200000e0000 */
[----:B------:R-:W-:Y:S01]  /*71e0*/  VIADD R4, R4, 0xffffffff ;  /* 0xffffffff04047836 */ /* 0x000fe20000000000 */
[----:B------:R-:W-:Y:S01]  /*71f0*/  UIADD3 UR4, UP0, UR20, 0xf0, URZ ;  /* 0x000000f014047890 */ /* 0x000fe2000ff1e03f */
[----:B------:R-:W-:Y:S01]  /*7200*/  R2UR UR11, R20 ;  /* 0x00000000140b72ca */ /* 0x000fe200000e0000 */
[----:B------:R-:W-:Y:S01]  /*7210*/  UIADD3 UR22, UP1, UR20, 0x1f0, URZ ;  /* 0x000001f014167890 */ /* 0x000fe2000ff3e03f */
[----:B------:R-:W-:Y:S01]  /*7220*/  R2UR UR8, R18 ;  /* 0x00000000120872ca */ /* 0x000fe200000e0000 */
[----:B------:R-:W-:Y:S01]  /*7230*/  UIADD3.X UR5, URZ, UR21, URZ, UP0, !UPT ;  /* 0x000000153f057290 */ /* 0x000fe200087fe43f */
[----:B------:R-:W-:Y:S01]  /*7240*/  R2UR UR10, R19 ;  /* 0x00000000130a72ca */ /* 0x000fe200000e0000 */
[----:B------:R-:W-:Y:S01]  /*7250*/  VIADD R7, R7, 0x1 ;  /* 0x0000000107077836 */ /* 0x000fe20000000000 */
[----:B------:R-:W-:Y:S01]  /*7260*/  R2UR UR12, R6 ;  /* 0x00000000060c72ca */ /* 0x000fe200000e0000 */
[----:B------:R-:W-:Y:S01]  /*7270*/  UIADD3.X UR23, URZ, UR21, URZ, UP1, !UPT ;  /* 0x000000153f177290 */ /* 0x000fe20008ffe43f */
[----:B------:R-:W-:Y:S01]  /*7280*/  R2UR UR18, R14 ;  /* 0x000000000e1272ca */ /* 0x000fe200000e0000 */
[----:B------:R-:W-:Y:S01]  /*7290*/  UMOV UR6, 0x0 ;  /* 0x0000000000067882 */ /* 0x000fe20000000000 */
[----:B------:R-:W-:Y:S01]  /*72a0*/  ISETP.GT.AND P3, PT, R4, 0x1, PT ;  /* 0x000000010400780c */ /* 0x000fe20003f64270 */
[----:B------:R-:W-:Y:S01]  /*72b0*/  UMOV UR7, 0x10000000 ;  /* 0x1000000000077882 */ /* 0x000fe20000000000 */
[----:B------:R-:W-:Y:S01]  /*72c0*/  ISETP.NE.AND P1, PT, R7, 0x6, PT ;  /* 0x000000060700780c */ /* 0x000fe20003f25270 */
[----:B------:R-:W-:-:S02]  /*72d0*/  VIADD R19, R19, 0x40 ;  /* 0x0000004013137836 */ /* 0x000fc40000000000 */
[----:B------:R-:W-:Y:S01]  /*72e0*/  UIADD3 UR13, UR8, 0x8400, URZ ;  /* 0x00008400080d7890 */ /* 0x000fe2000fffe03f */
[----:B------:R-:W-:Y:S01]  /*72f0*/  SEL R8, RZ, 0x1, P1 ;  /* 0x00000001ff087807 */ /* 0x000fe20000800000 */
[----:B------:R-:W-:Y:S01]  /*7300*/  UIADD3 UR14, UR8, 0x20400, URZ ;  /* 0x00020400080e7890 */ /* 0x000fe2000fffe03f */
[----:B------:R-:W-:Y:S02]  /*7310*/  SEL R7, R7, RZ, P1 ;  /* 0x000000ff07077207 */ /* 0x000fe40000800000 */
[----:B------:R-:W-:Y:S02]  /*7320*/  LOP3.LUT R5, R5, R8, RZ, 0x3c, !PT ;  /* 0x0000000805057212 */ /* 0x000fe400078e3cff */
[----:B------:R-:W-:Y:S02]  /*7330*/  UMOV UR8, UR13 ;  /* 0x0000000d00087c82 */ /* 0x000fe40008000000 */
[----:B------:R1:W-:Y:S02]  /*7340*/  UTMALDG.3D [UR8], [UR4], desc[UR6] ;  /* 0x00000608040075b4 */ /* 0x0003e40008011000 */
[----:B-1----:R-:W-:Y:S01]  /*7350*/  UMOV UR8, UR14 ;  /* 0x0000000e00087c82 */ /* 0x002fe20008000000 */
[----:B------:R-:W-:-:S02]  /*7360*/  UMOV UR11, UR18 ;  /* 0x00000012000b7c82 */ /* 0x000fc40008000000 */
[----:B------:R1:W-:Y:S02]  /*7370*/  UTMALDG.3D [UR8], [UR22], desc[UR6] ;  /* 0x00000608160075b4 */ /* 0x0003e40008011000 */
[----:B-1----:R-:W-:Y:S05]  /*7380*/  @P3 BRA `(.L_x_155) ;  /* 0xfffffffc00503947 */ /* 0x002fea000383ffff */
.L_x_151:
[----:B------:R-:W-:Y:S05]  /*7390*/  BSYNC B1 ;  /* 0x0000000000017941 */ /* 0x000fea0003800000 */
.L_x_150:
[----:B------:R-:W-:Y:S01]  /*73a0*/  LOP3.LUT P3, RZ, R13, 0xff, RZ, 0xc0, !PT ;  /* 0x000000ff0dff7812 */ /* 0x000fe2000786c0ff */
[----:B------:R-:W-:Y:S01]  /*73b0*/  IMAD.IADD R12, R3, 0x1, R12 ;  /* 0x00000001030c7824 */ /* 0x000fe200078e020c */
[----:B------:R-:W-:Y:S01]  /*73c0*/  IADD3 R16, P4, R16, UR38, RZ ;  /* 0x0000002610107c10 */ /* 0x000fe2000ff9e0ff */
[----:B------:R-:W-:Y:S01]  /*73d0*/  ULDC.64 UR4, c[0x0][0x8f8] ;  /* 0x00023e0000047ab9 */ /* 0x000fe20000000a00 */
[----:B------:R-:W-:Y:S01]  /*73e0*/  BSSY B1, `(.L_x_156) ;  /* 0x000006b000017945 */ /* 0x000fe20003800000 */
[----:B------:R-:W-:Y:S01]  /*73f0*/  IMAD.MOV.U32 R20, RZ, RZ, -0x1 ;  /* 0xffffffffff147424 */ /* 0x000fe200078e00ff */
[----:B------:R-:W-:Y:S02]  /*7400*/  ISETP.GT.U32.AND P1, PT, R12, 0x5, PT ;  /* 0x000000050c00780c */ /* 0x000fe40003f24070 */
[----:B------:R-:W-:Y:S02]  /*7410*/  IADD3.X R17, R17, UR37, RZ, P4, !PT ;  /* 0x0000002511117c10 */ /* 0x000fe4000a7fe4ff */
[----:B------:R-:W-:-:S02]  /*7420*/  ISETP.LT.U32.AND P1, PT, R3, 0x6, P1 ;  /* 0x000000060300780c */ /* 0x000fc40000f21070 */
[----:B------:R-:W-:Y:S01]  /*7430*/  PRMT R13, RZ, 0x7610, R13 ;  /* 0x00007610ff0d7816 */ /* 0x000fe2000000000d */
[----:B------:R-:W1:Y:S01]  /*7440*/  @P3 S2R R5, SR_CgaCtaId ;  /* 0x0000000000053919 */ /* 0x000e620000008800 */
[----:B------:R-:W-:-:S04]  /*7450*/  @P3 MOV R4, 0x400 ;  /* 0x0000040000043802 */ /* 0x000fc80000000f00 */
[----:B-1----:R-:W-:Y:S01]  /*7460*/  @P3 LEA R6, R5, R4, 0x18 ;  /* 0x0000000405063211 */ /* 0x002fe200078ec0ff */
[----:B------:R-:W-:-:S03]  /*7470*/  IMAD.WIDE.U32 R4, R12, -0x55555555, RZ ;  /* 0xaaaaaaab0c047825 */ /* 0x000fc600078e00ff */
[----:B------:R1:W-:Y:S01]  /*7480*/  @P3 SYNCS.ARRIVE.TRANS64.A1T0 RZ, [R6+URZ+0xa8], RZ ;  /* 0x0000a8ff06ff39a7 */ /* 0x0003e2000810003f */
[----:B------:R-:W-:Y:S02]  /*7490*/  ISETP.GE.U32.AND P3, PT, R3, 0x6, PT ;  /* 0x000000060300780c */ /* 0x000fe40003f66070 */
[----:B------:R-:W-:Y:S02]  /*74a0*/  SHF.R.U32.HI R7, RZ, 0x2, R5 ;  /* 0x00000002ff077819 */ /* 0x000fe40000011605 */
[----:B------:R-:W-:Y:S02]  /*74b0*/  SEL R5, RZ, 0x1, !P1 ;  /* 0x00000001ff057807 */ /* 0x000fe40004800000 */
[----:B------:R-:W-:Y:S01]  /*74c0*/  ISETP.GE.U32.AND P1, PT, R16, UR4, PT ;  /* 0x0000000410007c0c */ /* 0x000fe2000bf26070 */
[----:B------:R-:W-:Y:S01]  /*74d0*/  IMAD R12, R7, -0x6, R12 ;  /* 0xfffffffa070c7824 */ /* 0x000fe200078e020c */
[----:B------:R-:W-:Y:S02]  /*74e0*/  LOP3.LUT R0, R0, R5, RZ, 0x3c, !PT ;  /* 0x0000000500007212 */ /* 0x000fe400078e3cff */
[----:B------:R-:W-:-:S02]  /*74f0*/  ISETP.GE.U32.AND.EX P1, PT, R17, UR5, PT, P1 ;  /* 0x0000000511007c0c */ /* 0x000fc4000bf26110 */
[----:B-1----:R-:W-:Y:S02]  /*7500*/  MOV R6, 0xffffffff ;  /* 0xffffffff00067802 */ /* 0x002fe40000000f00 */
[----:B------:R-:W-:Y:S01]  /*7510*/  @P3 LOP3.LUT R0, R0, 0x1, R7, 0x78, !PT ;  /* 0x0000000100003812 */ /* 0x000fe200078e7807 */
[----:B------:R-:W-:Y:S01]  /*7520*/  IMAD.MOV.U32 R7, RZ, RZ, -0x1 ;  /* 0xffffffffff077424 */ /* 0x000fe200078e00ff */
[----:B------:R-:W-:-:S07]  /*7530*/  PRMT R4, RZ, 0x7610, R4 ;  /* 0x00007610ff047816 */ /* 0x000fce0000000004 */
[----:B------:R-:W-:Y:S05]  /*7540*/  @P1 BRA `(.L_x_157) ;  /* 0x0000000400501947 */ /* 0x000fea0003800000 */
[----:B------:R-:W-:Y:S01]  /*7550*/  ULDC.64 UR4, c[0x0][0x8d0] ;  /* 0x0002340000047ab9 */ /* 0x000fe20000000a00 */
[----:B------:R-:W1:Y:S01]  /*7560*/  S2R R15, SR_CTAID.X ;  /* 0x00000000000f7919 */ /* 0x000e620000002500 */
[----:B------:R-:W-:Y:S01]  /*7570*/  ISETP.NE.U32.AND P1, PT, RZ, UR4, PT ;  /* 0x00000004ff007c0c */ /* 0x000fe2000bf25070 */
[----:B------:R-:W-:Y:S01]  /*7580*/  ULDC UR7, c[0x0][0x8d8] ;  /* 0x0002360000077ab9 */ /* 0x000fe20000000800 */
[----:B------:R-:W-:Y:S01]  /*7590*/  IMAD.MOV.U32 R4, RZ, RZ, R16 ;  /* 0x000000ffff047224 */ /* 0x000fe200078e0010 */
[----:B------:R-:W2:Y:S01]  /*75a0*/  S2R R14, SR_CTAID.Y ;  /* 0x00000000000e7919 */ /* 0x000ea20000002600 */
[----:B------:R-:W-:Y:S01]  /*75b0*/  ISETP.NE.AND.EX P1, PT, RZ, UR5, PT, P1 ;  /* 0x00000005ff007c0c */ /* 0x000fe2000bf25310 */
[----:B------:R-:W-:-:S12]  /*75c0*/  IMAD.MOV.U32 R5, RZ, RZ, R17 ;  /* 0x000000ffff057224 */ /* 0x000fd800078e0011 */
[----:B------:R-:W-:Y:S05]  /*75d0*/  @!P1 BRA `(.L_x_158) ;  /* 0x0000000000289947 */ /* 0x000fea0003800000 */
[----:B------:R-:W-:Y:S02]  /*75e0*/  ULDC UR6, c[0x0][0x8dc] ;  /* 0x0002370000067ab9 */ /* 0x000fe40000000800 */
[----:B------:R-:W-:-:S05]  /*75f0*/  IADD3 R9, P1, R16, UR6, RZ ;  /* 0x0000000610097c10 */ /* 0x000fca000ff3e0ff */
[----:B------:R-:W-:-:S04]  /*7600*/  IMAD.X R19, RZ, RZ, R17, P1 ;  /* 0x000000ffff137224 */ /* 0x000fc800008e0611 */
[----:B------:R-:W-:-:S04]  /*7610*/  IMAD.WIDE.U32 R6, R19, UR4, RZ ;  /* 0x0000000413067c25 */ /* 0x000fc8000f8e00ff */
[----:B------:R-:W-:-:S04]  /*7620*/  IMAD.WIDE.U32 R6, P1, R9, UR5, R6 ;  /* 0x0000000509067c25 */ /* 0x000fc8000f820006 */
[----:B------:R-:W-:-:S04]  /*7630*/  IMAD.WIDE.U32 R8, R9, UR4, RZ ;  /* 0x0000000409087c25 */ /* 0x000fc8000f8e00ff */
[----:B------:R-:W-:Y:S01]  /*7640*/  IMAD.X R5, RZ, RZ, RZ, P1 ;  /* 0x000000ffff057224 */ /* 0x000fe200008e06ff */
[----:B------:R-:W-:Y:S01]  /*7650*/  IADD3 RZ, P1, R9, R6, RZ ;  /* 0x0000000609ff7210 */ /* 0x000fe20007f3e0ff */
[----:B------:R-:W-:-:S04]  /*7660*/  IMAD.MOV.U32 R4, RZ, RZ, R7 ;  /* 0x000000ffff047224 */ /* 0x000fc800078e0007 */
[----:B------:R-:W-:-:S08]  /*7670*/  IMAD.WIDE.U32.X R4, R19, UR5, R4, P1 ;  /* 0x0000000513047c25 */ /* 0x000fd000088e0404 */
.L_x_158:
[--C-:B------:R-:W-:Y:S01]  /*7680*/  SHF.R.U64 R8, R4, UR7, R5.reuse ;  /* 0x0000000704087c19 */ /* 0x100fe20008001205 */
[----:B------:R-:W-:Y:S01]  /*7690*/  ULDC.64 UR4, c[0x0][0x8c8] ;  /* 0x0002320000047ab9 */ /* 0x000fe20000000a00 */
[----:B------:R-:W-:Y:S01]  /*76a0*/  SHF.R.U32.HI R4, RZ, UR7, R5 ;  /* 0x00000007ff047c19 */ /* 0x000fe20008011605 */
[----:B------:R-:W3:Y:S01]  /*76b0*/  LDC R24, c[0x0][0x144] ;  /* 0x00005100ff187b82 */ /* 0x000ee20000000800 */
[----:B------:R-:W-:Y:S01]  /*76c0*/  IADD3 R7, P1, RZ, -R8, RZ ;  /* 0x80000008ff077210 */ /* 0x000fe20007f3e0ff */
[----:B------:R-:W-:Y:S01]  /*76d0*/  ULDC.64 UR8, c[0x0][0x8e8] ;  /* 0x00023a0000087ab9 */ /* 0x000fe20000000a00 */
[----:B-1----:R-:W-:Y:S01]  /*76e0*/  I2FP.F32.U32 R9, R15 ;  /* 0x0000000f00097245 */ /* 0x002fe20000201000 */
[----:B------:R-:W-:Y:S02]  /*76f0*/  ULDC UR6, c[0x0][0x8b0] ;  /* 0x00022c0000067ab9 */ /* 0x000fe40000000800 */
[----:B------:R-:W-:Y:S01]  /*7700*/  IMAD.X R4, RZ, RZ, ~R4, P1 ;  /* 0x000000ffff047224 */ /* 0x000fe200008e0e04 */
[----:B------:R-:W-:Y:S01]  /*7710*/  ISETP.NE.U32.AND P1, PT, RZ, UR8, PT ;  /* 0x00000008ff007c0c */ /* 0x000fe2000bf25070 */
[----:B------:R-:W1:Y:S02]  /*7720*/  LDC R19, c[0x0][0x148] ;  /* 0x00005200ff137b82 */ /* 0x000e640000000800 */
[----:B------:R-:W-:Y:S01]  /*7730*/  IMAD R6, R4, UR4, RZ ;  /* 0x0000000404067c24 */ /* 0x000fe2000f8e02ff */
[----:B------:R-:W-:Y:S01]  /*7740*/  ISETP.NE.AND.EX P1, PT, RZ, UR9, PT, P1 ;  /* 0x00000009ff007c0c */ /* 0x000fe2000bf25310 */
[----:B------:R-:W-:Y:S01]  /*7750*/  IMAD.WIDE.U32 R4, R7, UR4, R16 ;  /* 0x0000000407047c25 */ /* 0x000fe2000f8e0010 */
[----:B------:R-:W-:-:S03]  /*7760*/  ULDC UR4, c[0x0][0x150] ;  /* 0x0000540000047ab9 */ /* 0x000fc60000000800 */
[----:B------:R-:W-:Y:S02]  /*7770*/  IMAD R7, R7, UR5, R6 ;  /* 0x0000000507077c24 */ /* 0x000fe4000f8e0206 */
[----:B------:R-:W-:Y:S01]  /*7780*/  FMUL R6, R9, UR4 ;  /* 0x0000000409067c20 */ /* 0x000fe20008400000 */
[----:B------:R-:W-:Y:S01]  /*7790*/  ULDC UR4, c[0x0][0x8c0] ;  /* 0x0002300000047ab9 */ /* 0x000fe20000000800 */
[----:B------:R-:W-:Y:S01]  /*77a0*/  ULDC UR5, c[0x0][0x154] ;  /* 0x0000550000057ab9 */ /* 0x000fe20000000800 */
[----:B------:R-:W-:-:S03]  /*77b0*/  IMAD.IADD R5, R5, 0x1, R7 ;  /* 0x0000000105057824 */ /* 0x000fc600078e0207 */
[----:B------:R-:W4:Y:S02]  /*77c0*/  F2I.U32.TRUNC.NTZ R6, R6 ;  /* 0x0000000600067305 */ /* 0x000f24000020f000 */
[----:B------:R-:W-:Y:S02]  /*77d0*/  SHF.R.U64 R9, R4, UR4, R5 ;  /* 0x0000000404097c19 */ /* 0x000fe40008001205 */
[----:B--2---:R-:W-:-:S05]  /*77e0*/  I2FP.F32.U32 R4, R14 ;  /* 0x0000000e00047245 */ /* 0x004fca0000201000 */
[----:B------:R-:W-:Y:S01]  /*77f0*/  FMUL R21, R4, UR5 ;  /* 0x0000000504157c20 */ /* 0x000fe20008400000 */
[----:B------:R-:W-:Y:S01]  /*7800*/  SHF.R.U32.HI R4, RZ, UR4, R5 ;  /* 0x00000004ff047c19 */ /* 0x000fe20008011605 */
[----:B------:R-:W-:-:S03]  /*7810*/  ULDC UR4, c[0x0][0x900] ;  /* 0x0002400000047ab9 */ /* 0x000fc60000000800 */
[--C-:B------:R-:W-:Y:S01]  /*7820*/  SHF.R.U64 R20, R9, UR6, R4.reuse ;  /* 0x0000000609147c19 */ /* 0x100fe20008001204 */
[----:B------:R-:W2:Y:S01]  /*7830*/  F2I.U32.TRUNC.NTZ R21, R21 ;  /* 0x0000001500157305 */ /* 0x000ea2000020f000 */
[----:B------:R-:W-:Y:S02]  /*7840*/  SHF.R.U32.HI R5, RZ, UR6, R4 ;  /* 0x00000006ff057c19 */ /* 0x000fe40008011604 */
[----:B----4-:R-:W-:Y:S02]  /*7850*/  IADD3 R6, -R6, RZ, RZ ;  /* 0x000000ff06067210 */ /* 0x010fe40007ffe1ff */
[--C-:B------:R-:W-:Y:S02]  /*7860*/  SHF.R.U64 R18, R20, UR4, R5.reuse ;  /* 0x0000000414127c19 */ /* 0x100fe40008001205 */
[----:B------:R-:W-:Y:S01]  /*7870*/  SHF.R.U32.HI R23, RZ, UR4, R5 ;  /* 0x00000004ff177c19 */ /* 0x000fe20008011605 */
[----:B---3--:R-:W-:Y:S02]  /*7880*/  IMAD R15, R24, R6, R15 ;  /* 0x00000006180f7224 */ /* 0x008fe400078e020f */
[----:B------:R-:W-:-:S02]  /*7890*/  IMAD.MOV.U32 R4, RZ, RZ, R18 ;  /* 0x000000ffff047224 */ /* 0x000fc400078e0012 */
[----:B------:R-:W-:Y:S01]  /*78a0*/  IMAD.MOV.U32 R5, RZ, RZ, R23 ;  /* 0x000000ffff057224 */ /* 0x000fe200078e0017 */
[----:B------:R-:W-:Y:S06]  /*78b0*/  @!P1 BRA `(.L_x_159) ;  /* 0x0000000000289947 */ /* 0x000fec0003800000 */
[----:B------:R-:W-:Y:S02]  /*78c0*/  ULDC UR4, c[0x0][0x8f4] ;  /* 0x00023d0000047ab9 */ /* 0x000fe40000000800 */
[----:B------:R-:W-:-:S05]  /*78d0*/  IADD3 R5, P1, R18, UR4, RZ ;  /* 0x0000000412057c10 */ /* 0x000fca000ff3e0ff */
[----:B------:R-:W-:-:S04]  /*78e0*/  IMAD.X R23, RZ, RZ, R23, P1 ;  /* 0x000000ffff177224 */ /* 0x000fc800008e0617 */
[----:B------:R-:W-:-:S04]  /*78f0*/  IMAD.WIDE.U32 R6, R23, UR8, RZ ;  /* 0x0000000817067c25 */ /* 0x000fc8000f8e00ff */
[----:B------:R-:W-:-:S04]  /*7900*/  IMAD.WIDE.U32 R6, P1, R5, UR9, R6 ;  /* 0x0000000905067c25 */ /* 0x000fc8000f820006 */
[----:B------:R-:W-:-:S04]  /*7910*/  IMAD.WIDE.U32 R4, R5, UR8, RZ ;  /* 0x0000000805047c25 */ /* 0x000fc8000f8e00ff */
[----:B------:R-:W-:Y:S01]  /*7920*/  IMAD.MOV.U32 R4, RZ, RZ, R7 ;  /* 0x000000ffff047224 */ /* 0x000fe200078e0007 */
[----:B------:R-:W-:Y:S01]  /*7930*/  IADD3 RZ, P3, R5, R6, RZ ;  /* 0x0000000605ff7210 */ /* 0x000fe20007f7e0ff */
[----:B------:R-:W-:-:S04]  /*7940*/  IMAD.X R5, RZ, RZ, RZ, P1 ;  /* 0x000000ffff057224 */ /* 0x000fc800008e06ff */
[----:B------:R-:W-:-:S08]  /*7950*/  IMAD.WIDE.U32.X R4, R23, UR9, R4, P3 ;  /* 0x0000000917047c25 */ /* 0x000fd000098e0404 */
.L_x_159:
[----:B------:R-:W-:Y:S01]  /*7960*/  ISETP.NE.AND P1, PT, R2, 0x1, PT ;  /* 0x000000010200780c */ /* 0x000fe20003f25270 */
[----:B------:R-:W-:Y:S01]  /*7970*/  ULDC UR4, c[0x0][0x8f0] ;  /* 0x00023c0000047ab9 */ /* 0x000fe20000000800 */
[----:B------:R-:W-:Y:S01]  /*7980*/  LOP3.LUT R20, R20, UR16, RZ, 0xc0, !PT ;  /* 0x0000001014147c12 */ /* 0x000fe2000f8ec0ff */
[----:B--2---:R-:W-:Y:S01]  /*7990*/  IMAD.MOV R21, RZ, RZ, -R21 ;  /* 0x000000ffff157224 */ /* 0x004fe200078e0a15 */
[----:B------:R-:W-:Y:S01]  /*79a0*/  SHF.R.U64 R5, R4, UR4, R5 ;  /* 0x0000000404057c19 */ /* 0x000fe20008001205 */
[----:B------:R-:W-:Y:S01]  /*79b0*/  ULDC UR4, c[0x0][0x8e0] ;  /* 0x0002380000047ab9 */ /* 0x000fe20000000800 */
[----:B------:R-:W-:Y:S01]  /*79c0*/  LOP3.LUT R9, R9, UR15, RZ, 0xc0, !PT ;  /* 0x0000000f09097c12 */ /* 0x000fe2000f8ec0ff */
[----:B------:R-:W-:Y:S01]  /*79d0*/  ULDC UR5, c[0x0][0x8b8] ;  /* 0x00022e0000057ab9 */ /* 0x000fe20000000800 */
[----:B------:R-:W-:Y:S01]  /*79e0*/  MOV R4, 0x1 ;  /* 0x0000000100047802 */ /* 0x000fe20000000f00 */
[----:B------:R-:W-:Y:S02]  /*79f0*/  IMAD.MOV R7, RZ, RZ, -R5 ;  /* 0x000000ffff077224 */ /* 0x000fe400078e0a05 */
[----:B------:R-:W-:-:S02]  /*7a00*/  IMAD R20, R5, UR17, R20 ;  /* 0x0000001105147c24 */ /* 0x000fc4000f8e0214 */
[----:B-1----:R-:W-:Y:S02]  /*7a10*/  @P1 IMAD R15, R19, R21, R14 ;  /* 0x00000015130f1224 */ /* 0x002fe400078e020e */
[----:B------:R-:W-:Y:S01]  /*7a20*/  IMAD R18, R7, UR4, R18 ;  /* 0x0000000407127c24 */ /* 0x000fe2000f8e0212 */
[----:B------:R-:W-:Y:S01]  /*7a30*/  ULDC UR4, c[0x0][0x8a8] ;  /* 0x00022a0000047ab9 */ /* 0x000fe20000000800 */
[----:B------:R-:W-:Y:S02]  /*7a40*/  IMAD R15, R20, UR5, R15 ;  /* 0x00000005140f7c24 */ /* 0x000fe4000f8e020f */
[----:B------:R-:W-:Y:S02]  /*7a50*/  IMAD R18, R18, UR4, R9 ;  /* 0x0000000412127c24 */ /* 0x000fe4000f8e0209 */
[----:B------:R-:W-:-:S03]  /*7a60*/  IMAD.MOV.U32 R6, RZ, RZ, R8 ;  /* 0x000000ffff067224 */ /* 0x000fc600078e0008 */
[----:B------:R-:W-:Y:S02]  /*7a70*/  SEL R7, R18, R15, !P1 ;  /* 0x0000000f12077207 */ /* 0x000fe40004800000 */
[----:B------:R-:W-:-:S07]  /*7a80*/  SEL R20, R15, R18, !P1 ;  /* 0x000000120f147207 */ /* 0x000fce0004800000 */
.L_x_157:
[----:B------:R-:W-:Y:S05]  /*7a90*/  BSYNC B1 ;  /* 0x0000000000017941 */ /* 0x000fea0003800000 */
.L_x_156:
[----:B------:R-:W-:-:S13]  /*7aa0*/  LOP3.LUT P1, RZ, R4, 0xff, RZ, 0xc0, !PT ;  /* 0x000000ff04ff7812 */ /* 0x000fda000782c0ff */
[----:B------:R-:W-:Y:S05]  /*7ab0*/  @P1 BRA `(.L_x_160) ;  /* 0xfffffff400501947 */ /* 0x000fea000383ffff */
[----:B------:R-:W-:Y:S05]  /*7ac0*/  BSYNC B0 ;  /* 0x0000000000007941 */ /* 0x000fea0003800000 */
.L_x_148:
[----:B------:R-:W-:-:S03]  /*7ad0*/  UMOV UR4, 0xffffffff ;  /* 0xffffffff00047882 */ /* 0x000fc60000000000 */
[----:B------:R-:W-:Y:S05]  /*7ae0*/  BRA.DIV UR4, `(.L_x_161) ;  /* 0x0000000a04647947 */ /* 0x000fea000b800000 */
[----:B------:R-:W-:-:S13]  /*7af0*/  ELECT P6, URZ, PT ;  /* 0x00000000003f782f */ /* 0x000fda00038c0000 */
.L_x_186:
[----:B------:R-:W-:Y:S05]  /*7b00*/  @!P6 BRA `(.L_x_10) ;  /* 0x0000000000ece947 */ /* 0x000fea0003800000 */
[----:B------:R-:W-:-:S04]  /*7b10*/  LOP3.LUT R22, R22, 0x2, RZ, 0xfc, !PT ;  /* 0x0000000216167812 */ /* 0x000fc800078efcff */
[----:B------:R-:W-:-:S13]  /*7b20*/  ISETP.NE.AND P0, PT, R22, 0x3, PT ;  /* 0x000000031600780c */ /* 0x000fda0003f05270 */
[----:B------:R-:W-:Y:S05]  /*7b30*/  @!P0 BRA `(.L_x_162) ;  /* 0x0000000000048947 */ /* 0x000fea0003800000 */
[----:B------:R-:W-:Y:S01]  /*7b40*/  BPT.TRAP 0x1 ;  /* 0x000000040000795c */ /* 0x000fe20000300000 */
.L_x_162:
[----:B------:R-:W1:Y:S01]  /*7b50*/  S2R R3, SR_CgaCtaId ;  /* 0x0000000000037919 */ /* 0x000e620000008800 */
[----:B------:R-:W-:-:S04]  /*7b60*/  MOV R2, 0x400 ;  /* 0x0000040000027802 */ /* 0x000fc80000000f00 */
[----:B-1----:R-:W-:Y:S02]  /*7b70*/  LEA R3, R3, R2, 0x18 ;  /* 0x0000000203037211 */ /* 0x002fe400078ec0ff */
[----:B------:R-:W-:-:S03]  /*7b80*/  SHF.L.U32 R2, R0, 0x1f, RZ ;  /* 0x0000001f00027819 */ /* 0x000fc600000006ff */
[----:B------:R-:W-:-:S04]  /*7b90*/  VIADD R3, R3, 0x30 ;  /* 0x0000003003037836 */ /* 0x000fc80000000000 */
[C---:B------:R-:W-:Y:S02]  /*7ba0*/  IMAD R7, R12.reuse, 0x8, R3 ;  /* 0x000000080c077824 */ /* 0x040fe400078e0203 */
[----:B------:R-:W-:Y:S02]  /*7bb0*/  VIADD R12, R12, 0x1 ;  /* 0x000000010c0c7836 */ /* 0x000fe40000000000 */
[----:B------:R-:W1:Y:S03]  /*7bc0*/  SYNCS.PHASECHK.TRANS64.TRYWAIT P0, [R7+URZ], R2 ;  /* 0x00000002070075a7 */ /* 0x000e66000800017f */
[----:B------:R-:W-:-:S04]  /*7bd0*/  ISETP.NE.AND P1, PT, R12, 0x6, PT ;  /* 0x000000060c00780c */ /* 0x000fc80003f25270 */
[----:B------:R-:W-:Y:S02]  /*7be0*/  SEL R5, RZ, 0x1, P1 ;  /* 0x00000001ff057807 */ /* 0x000fe40000800000 */
[----:B------:R-:W-:Y:S02]  /*7bf0*/  SEL R12, R12, RZ, P1 ;  /* 0x000000ff0c0c7207 */ /* 0x000fe40000800000 */
[----:B------:R-:W-:-:S03]  /*7c00*/  LOP3.LUT R5, R0, R5, RZ, 0x3c, !PT ;  /* 0x0000000500057212 */ /* 0x000fc600078e3cff */
[----:B------:R-:W-:Y:S01]  /*7c10*/  IMAD R9, R12, 0x8, R3 ;  /* 0x000000080c097824 */ /* 0x000fe200078e0203 */
[----:B------:R-:W-:Y:S01]  /*7c20*/  SHF.L.U32 R4, R5, 0x1f, RZ ;  /* 0x0000001f05047819 */ /* 0x000fe200000006ff */
[----:B-1----:R-:W-:Y:S06]  /*7c30*/  @!P0 BRA `(.L_x_163) ;  /* 0x0000000800308947 */ /* 0x002fec0003800000 */
.L_x_187:
[----:B------:R-:W2:Y:S01]  /*7c40*/  SYNCS.PHASECHK.TRANS64.TRYWAIT P0, [R9+URZ], R4 ;  /* 0x00000004090075a7 */ /* 0x000ea2000800017f */
[----:B------:R-:W-:-:S05]  /*7c50*/  VIADD R0, R12, 0x1 ;  /* 0x000000010c007836 */ /* 0x000fca0000000000 */
[----:B------:R-:W-:-:S04]  /*7c60*/  ISETP.NE.AND P1, PT, R0, 0x6, PT ;  /* 0x000000060000780c */ /* 0x000fc80003f25270 */
[----:B-1----:R-:W-:Y:S02]  /*7c70*/  SEL R2, RZ, 0x1, P1 ;  /* 0x00000001ff027807 */ /* 0x002fe40000800000 */
[----:B------:R-:W-:Y:S02]  /*7c80*/  SEL R0, R0, RZ, P1 ;  /* 0x000000ff00007207 */ /* 0x000fe40000800000 */
[----:B------:R-:W-:-:S03]  /*7c90*/  LOP3.LUT R7, R5, R2, RZ, 0x3c, !PT ;  /* 0x0000000205077212 */ /* 0x000fc600078e3cff */
[----:B------:R-:W-:Y:S01]  /*7ca0*/  IMAD R6, R0, 0x8, R3 ;  /* 0x0000000800067824 */ /* 0x000fe200078e0203 */
[----:B------:R-:W-:Y:S01]  /*7cb0*/  SHF.L.U32 R5, R7, 0x1f, RZ ;  /* 0x0000001f07057819 */ /* 0x000fe200000006ff */
[----:B--2---:R-:W-:Y:S06]  /*7cc0*/  @!P0 BRA `(.L_x_164) ;  /* 0x0000000800208947 */ /* 0x004fec0003800000 */
.L_x_188:
[----:B------:R-:W2:Y:S01]  /*7cd0*/  SYNCS.PHASECHK.TRANS64.TRYWAIT P0, [R6+URZ], R5 ;  /* 0x00000005060075a7 */ /* 0x000ea2000800017f */
[----:B------:R-:W-:-:S04]  /*7ce0*/  IADD3 R0, R0, 0x1, RZ ;  /* 0x0000000100007810 */ /* 0x000fc80007ffe0ff */
[----:B------:R-:W-:-:S04]  /*7cf0*/  ISETP.NE.AND P1, PT, R0, 0x6, PT ;  /* 0x000000060000780c */ /* 0x000fc80003f25270 */
[----:B------:R-:W-:Y:S02]  /*7d00*/  SEL R2, RZ, 0x1, P1 ;  /* 0x00000001ff027807 */ /* 0x000fe40000800000 */
[----:B------:R-:W-:Y:S02]  /*7d10*/  SEL R0, R0, RZ, P1 ;  /* 0x000000ff00007207 */ /* 0x000fe40000800000 */
[----:B------:R-:W-:-:S03]  /*7d20*/  LOP3.LUT R7, R7, R2, RZ, 0x3c, !PT ;  /* 0x0000000207077212 */ /* 0x000fc600078e3cff */
[----:B-1----:R-:W-:Y:S01]  /*7d30*/  IMAD R9, R0, 0x8, R3 ;  /* 0x0000000800097824 */ /* 0x002fe200078e0203 */
[----:B------:R-:W-:Y:S01]  /*7d40*/  SHF.L.U32 R4, R7, 0x1f, RZ ;  /* 0x0000001f07047819 */ /* 0x000fe200000006ff */
[----:B--2---:R-:W-:Y:S06]  /*7d50*/  @!P0 BRA `(.L_x_165) ;  /* 0x0000000800108947 */ /* 0x004fec0003800000 */
.L_x_189:
[----:B------:R-:W2:Y:S01]  /*7d60*/  SYNCS.PHASECHK.TRANS64.TRYWAIT P0, [R9+URZ], R4 ;  /* 0x00000004090075a7 */ /* 0x000ea2000800017f */
[----:B------:R-:W-:-:S05]  /*7d70*/  VIADD R0, R0, 0x1 ;  /* 0x0000000100007836 */ /* 0x000fca0000000000 */
[----:B------:R-:W-:-:S04]  /*7d80*/  ISETP.NE.AND P1, PT, R0, 0x6, PT ;  /* 0x000000060000780c */ /* 0x000fc80003f25270 */
[----:B------:R-:W-:Y:S02]  /*7d90*/  SEL R2, RZ, 0x1, P1 ;  /* 0x00000001ff027807 */ /* 0x000fe40000800000 */
[----:B------:R-:W-:Y:S02]  /*7da0*/  SEL R0, R0, RZ, P1 ;  /* 0x000000ff00007207 */ /* 0x000fe40000800000 */
[----:B------:R-:W-:-:S03]  /*7db0*/  LOP3.LUT R7, R7, R2, RZ, 0x3c, !PT ;  /* 0x0000000207077212 */ /* 0x000fc600078e3cff */
[----:B-1----:R-:W-:Y:S01]  /*7dc0*/  IMAD R6, R0, 0x8, R3 ;  /* 0x0000000800067824 */ /* 0x002fe200078e0203 */
[----:B------:R-:W-:Y:S01]  /*7dd0*/  SHF.L.U32 R5, R7, 0x1f, RZ ;  /* 0x0000001f07057819 */ /* 0x000fe200000006ff */
[----:B--2---:R-:W-:Y:S06]  /*7de0*/  @!P0 BRA `(.L_x_166) ;  /* 0x0000000800008947 */ /* 0x004fec0003800000 */
.L_x_190:
[----:B------:R-:W2:Y:S01]  /*7df0*/  SYNCS.PHASECHK.TRANS64.TRYWAIT P0, [R6+URZ], R5 ;  /* 0x00000005060075a7 */ /* 0x000ea2000800017f */
[----:B------:R-:W-:-:S05]  /*7e00*/  VIADD R0, R0, 0x1 ;  /* 0x0000000100007836 */ /* 0x000fca0000000000 */
[----:B------:R-:W-:-:S04]  /*7e10*/  ISETP.NE.AND P1, PT, R0, 0x6, PT ;  /* 0x000000060000780c */ /* 0x000fc80003f25270 */
[----:B------:R-:W-:Y:S02]  /*7e20*/  SEL R2, RZ, 0x1, P1 ;  /* 0x00000001ff027807 */ /* 0x000fe40000800000 */
[----:B------:R-:W-:Y:S02]  /*7e30*/  SEL R0, R0, RZ, P1 ;  /* 0x000000ff00007207 */ /* 0x000fe40000800000 */
[----:B------:R-:W-:Y:S01]  /*7e40*/  LOP3.LUT R2, R7, R2, RZ, 0x3c, !PT ;  /* 0x0000000207027212 */ /* 0x000fe200078e3cff */
[----:B--2---:R-:W-:Y:S06]  /*7e50*/  @!P0 BRA `(.L_x_167) ;  /* 0x0000000400f88947 */ /* 0x004fec0003800000 */
.L_x_191:
[----:B------:R-:W-:Y:S01]  /*7e60*/  IMAD R3, R0, 0x8, R3 ;  /* 0x0000000800037824 */ /* 0x000fe200078e0203 */
[----:B------:R-:W-:-:S07]  /*7e70*/  SHF.L.U32 R0, R2, 0x1f, RZ ;  /* 0x0000001f02007819 */ /* 0x000fce00000006ff */
.L_x_168:
[----:B---3--:R3:W4:Y:S02]  /*7e80*/  SYNCS.PHASECHK.TRANS64.TRYWAIT P0, [R3+URZ], R0 ;  /* 0x00000000030075a7 */ /* 0x008724000800017f */
[----:B----4-:R-:W-:Y:S05]  /*7e90*/  @!P0 NANOSLEEP.SYNCS 0x989680 ;  /* 0x009896800000895d */ /* 0x010fea0003900000 */
[----:B------:R-:W4:Y:S02]  /*7ea0*/  @!P0 SYNCS.PHASECHK.TRANS64 P0, [R3+URZ], R0 ;  /* 0x00000000030085a7 */ /* 0x000f24000800007f */
[----:B----4-:R-:W-:Y:S05]  /*7eb0*/  @!P0 BRA `(.L_x_168) ;  /* 0xfffffffc00f08947 */ /* 0x010fea000383ffff */
.L_x_10:
[----:B------:R-:W-:Y:S05]  /*7ec0*/  BSYNC B6 ;  /* 0x0000000000067941 */ /* 0x000fea0003800000 */
.L_x_8:
[----:B------:R-:W-:Y:S05]  /*7ed0*/  EXIT ;  /* 0x000000000000794d */ /* 0x000fea0003800000 */
.L_x_23:
[----:B--2---:R2:W3:Y:S02]  /*7ee0*/  SYNCS.PHASECHK.TRANS64.TRYWAIT P1, [R3+URZ], R0 ;  /* 0x00000000030075a7 */ /* 0x0044e4000802017f */
[----:B---3--:R-:W-:Y:S05]  /*7ef0*/  @!P1 NANOSLEEP.SYNCS 0x989680 ;  /* 0x009896800000995d */ /* 0x008fea0003900000 */
[----:B------:R-:W3:Y:S02]  /*7f00*/  @!P1 SYNCS.PHASECHK.TRANS64 P1, [R3+URZ], R0 ;  /* 0x00000000030095a7 */ /* 0x000ee4000802007f */
[----:B---3--:R-:W-:Y:S05]  /*7f10*/  @!P1 BRA `(.L_x_23) ;  /* 0xfffffffc00f09947 */ /* 0x008fea000383ffff */
[----:B------:R-:W-:Y:S05]  /*7f20*/  BRA `(.L_x_22) ;  /* 0xffffff9800607947 */ /* 0x000fea000383ffff */
.L_x_28:
[----:B--2---:R-:W-:-:S04]  /*7f30*/  IMAD.U32 R4, RZ, RZ, UR4 ;  /* 0x00000004ff047e24 */ /* 0x004fc8000f8e00ff */
[----:B------:R2:W3:Y:S03]  /*7f40*/  SYNCS.PHASECHK.TRANS64.TRYWAIT P1, [R4+URZ], R3 ;  /* 0x00000003040075a7 */ /* 0x0004e6000802017f */
[----:B---3--:R-:W-:Y:S05]  /*7f50*/  @!P1 NANOSLEEP.SYNCS 0x989680 ;  /* 0x009896800000995d */ /* 0x008fea0003900000 */
[----:B------:R-:W3:Y:S02]  /*7f60*/  @!P1 SYNCS.PHASECHK.TRANS64 P1, [R4+URZ], R3 ;  /* 0x00000003040095a7 */ /* 0x000ee4000802007f */
[----:B---3--:R-:W-:Y:S05]  /*7f70*/  @!P1 BRA `(.L_x_28) ;  /* 0xfffffffc00ec9947 */ /* 0x008fea000383ffff */
[----:B------:R-:W-:Y:S05]  /*7f80*/  BRA `(.L_x_27) ;  /* 0xffffff9c00307947 */ /* 0x000fea000383ffff */
.L_x_51:
[----:B-1----:R-:W-:-:S04]  /*7f90*/  IMAD.U32 R4, RZ, RZ, UR51 ;  /* 0x00000033ff047e24 */ /* 0x002fc8000f8e00ff */
[----:B------:R1:W2:Y:S03]  /*7fa0*/  SYNCS.PHASECHK.TRANS64.TRYWAIT P0, [R4+URZ+0x60], R3 ;  /* 0x00006003040075a7 */ /* 0x0002a6000800017f */
[----:B--2---:R-:W-:Y:S05]  /*7fb0*/  @!P0 NANOSLEEP.SYNCS 0x989680 ;  /* 0x009896800000895d */ /* 0x004fea0003900000 */
[----:B------:R-:W2:Y:S02]  /*7fc0*/  @!P0 SYNCS.PHASECHK.TRANS64 P0, [R4+URZ+0x60], R3 ;  /* 0x00006003040085a7 */ /* 0x000ea4000800007f */
[----:B--2---:R-:W-:Y:S05]  /*7fd0*/  @!P0 BRA `(.L_x_51) ;  /* 0xfffffffc00ec8947 */ /* 0x004fea000383ffff */
[----:B------:R-:W-:Y:S05]  /*7fe0*/  BRA `(.L_x_169) ;  /* 0xffffffac00247947 */ /* 0x000fea000383ffff */
.L_x_62:
[----:B-1----:R1:W2:Y:S02]  /*7ff0*/  SYNCS.PHASECHK.TRANS64.TRYWAIT P2, [R4+URZ+0x60], R5 ;  /* 0x00006005040075a7 */ /* 0x0022a4000804017f */
[----:B--2---:R-:W-:Y:S05]  /*8000*/  @!P2 NANOSLEEP.SYNCS 0x989680 ;  /* 0x009896800000a95d */ /* 0x004fea0003900000 */
[----:B------:R-:W2:Y:S02]  /*8010*/  @!P2 SYNCS.PHASECHK.TRANS64 P2, [R4+URZ+0x60], R5 ;  /* 0x000060050400a5a7 */ /* 0x000ea4000804007f */
[----:B--2---:R-:W-:Y:S05]  /*8020*/  @!P2 BRA `(.L_x_62) ;  /* 0xfffffffc00f0a947 */ /* 0x004fea000383ffff */
[----:B------:R-:W-:Y:S05]  /*8030*/  BRA `(.L_x_170) ;  /* 0xffffffb400207947 */ /* 0x000fea000383ffff */
.L_x_73:
[----:B-1----:R1:W2:Y:S02]  /*8040*/  SYNCS.PHASECHK.TRANS64.TRYWAIT P2, [R4+URZ+0x60], R5 ;  /* 0x00006005040075a7 */ /* 0x0022a4000804017f */
[----:B--2---:R-:W-:Y:S05]  /*8050*/  @!P2 NANOSLEEP.SYNCS 0x989680 ;  /* 0x009896800000a95d */ /* 0x004fea0003900000 */
[----:B------:R-:W2:Y:S02]  /*8060*/  @!P2 SYNCS.PHASECHK.TRANS64 P2, [R4+URZ+0x60], R5 ;  /* 0x000060050400a5a7 */ /* 0x000ea4000804007f */
[----:B--2---:R-:W-:Y:S05]  /*8070*/  @!P2 BRA `(.L_x_73) ;  /* 0xfffffffc00f0a947 */ /* 0x004fea000383ffff */
[----:B------:R-:W-:Y:S05]  /*8080*/  BRA `(.L_x_171) ;  /* 0xffffffbc00187947 */ /* 0x000fea000383ffff */
.L_x_84:
[----:B-1----:R1:W2:Y:S02]  /*8090*/  SYNCS.PHASECHK.TRANS64.TRYWAIT P2, [R5+URZ+0x60], R4 ;  /* 0x00006004050075a7 */ /* 0x0022a4000804017f */
[----:B--2---:R-:W-:Y:S05]  /*80a0*/  @!P2 NANOSLEEP.SYNCS 0x989680 ;  /* 0x009896800000a95d */ /* 0x004fea0003900000 */
[----:B------:R-:W2:Y:S02]  /*80b0*/  @!P2 SYNCS.PHASECHK.TRANS64 P2, [R5+URZ+0x60], R4 ;  /* 0x000060040500a5a7 */ /* 0x000ea4000804007f */
[----:B--2---:R-:W-:Y:S05]  /*80c0*/  @!P2 BRA `(.L_x_84) ;  /* 0xfffffffc00f0a947 */ /* 0x004fea000383ffff */
[----:B------:R-:W-:Y:S05]  /*80d0*/  BRA `(.L_x_172) ;  /* 0xffffffc400047947 */ /* 0x000fea000383ffff */
.L_x_104:
[----:B-1----:R-:W-:-:S04]  /*80e0*/  MOV R3, UR4 ;  /* 0x0000000400037c02 */ /* 0x002fc80008000f00 */
[----:B------:R1:W2:Y:S03]  /*80f0*/  SYNCS.PHASECHK.TRANS64.TRYWAIT P0, [R3+URZ+0xa8], R0 ;  /* 0x0000a800030075a7 */ /* 0x0002a6000800017f */
[----:B--2---:R-:W-:Y:S05]  /*8100*/  @!P0 NANOSLEEP.SYNCS 0x989680 ;  /* 0x009896800000895d */ /* 0x004fea0003900000 */
[----:B------:R-:W2:Y:S02]  /*8110*/  @!P0 SYNCS.PHASECHK.TRANS64 P0, [R3+URZ+0xa8], R0 ;  /* 0x0000a800030085a7 */ /* 0x000ea4000800007f */
[----:B--2---:R-:W-:Y:S05]  /*8120*/  @!P0 BRA `(.L_x_104) ;  /* 0xfffffffc00ec8947 */ /* 0x004fea000383ffff */
[----:B------:R-:W-:Y:S05]  /*8130*/  BRA `(.L_x_103) ;  /* 0xffffffd800c07947 */ /* 0x000fea000383ffff */
.L_x_113:
[----:B-1----:R-:W-:-:S04]  /*8140*/  IMAD.U32 R5, RZ, RZ, UR5 ;  /* 0x00000005ff057e24 */ /* 0x002fc8000f8e00ff */
[----:B------:R1:W2:Y:S03]  /*8150*/  SYNCS.PHASECHK.TRANS64.TRYWAIT P1, [R5+URZ+0x80], R4 ;  /* 0x00008004050075a7 */ /* 0x0002a6000802017f */
[----:B--2---:R-:W-:Y:S05]  /*8160*/  @!P1 NANOSLEEP.SYNCS 0x989680 ;  /* 0x009896800000995d */ /* 0x004fea0003900000 */
[----:B------:R-:W2:Y:S02]  /*8170*/  @!P1 SYNCS.PHASECHK.TRANS64 P1, [R5+URZ+0x80], R4 ;  /* 0x00008004050095a7 */ /* 0x000ea4000802007f */
[----:B--2---:R-:W-:Y:S05]  /*8180*/  @!P1 BRA `(.L_x_113) ;  /* 0xfffffffc00ec9947 */ /* 0x004fea000383ffff */
[----:B------:R-:W-:Y:S05]  /*8190*/  BRA `(.L_x_173) ;  /* 0xffffffdc00ac7947 */ /* 0x000fea000383ffff */
.L_x_119:
[----:B-12---:R-:W-:-:S04]  /*81a0*/  IMAD.U32 R5, RZ, RZ, UR5 ;  /* 0x00000005ff057e24 */ /* 0x006fc8000f8e00ff */
[----:B------:R1:W2:Y:S03]  /*81b0*/  SYNCS.PHASECHK.TRANS64.TRYWAIT P1, [R5+URZ+0x88], R4 ;  /* 0x00008804050075a7 */ /* 0x0002a6000802017f */
[----:B--2---:R-:W-:Y:S05]  /*81c0*/  @!P1 NANOSLEEP.SYNCS 0x989680 ;  /* 0x009896800000995d */ /* 0x004fea0003900000 */
[----:B------:R-:W2:Y:S02]  /*81d0*/  @!P1 SYNCS.PHASECHK.TRANS64 P1, [R5+URZ+0x88], R4 ;  /* 0x00008804050095a7 */ /* 0x000ea4000802007f */
[----:B--2---:R-:W-:Y:S05]  /*81e0*/  @!P1 BRA `(.L_x_119) ;  /* 0xfffffffc00ec9947 */ /* 0x004fea000383ffff */
[----:B------:R-:W-:Y:S05]  /*81f0*/  BRA `(.L_x_174) ;  /* 0xffffffdc00f47947 */ /* 0x000fea000383ffff */
.L_x_125:
[----:B-123--:R-:W-:-:S04]  /*8200*/  IMAD.U32 R5, RZ, RZ, UR5 ;  /* 0x00000005ff057e24 */ /* 0x00efc8000f8e00ff */
[----:B------:R1:W2:Y:S03]  /*8210*/  SYNCS.PHASECHK.TRANS64.TRYWAIT P1, [R5+URZ+0x90], R4 ;  /* 0x00009004050075a7 */ /* 0x0002a6000802017f */
[----:B--2---:R-:W-:Y:S05]  /*8220*/  @!P1 NANOSLEEP.SYNCS 0x989680 ;  /* 0x009896800000995d */ /* 0x004fea0003900000 */
[----:B------:R-:W2:Y:S02]  /*8230*/  @!P1 SYNCS.PHASECHK.TRANS64 P1, [R5+URZ+0x90], R4 ;  /* 0x00009004050095a7 */ /* 0x000ea4000802007f */
[----:B--2---:R-:W-:Y:S05]  /*8240*/  @!P1 BRA `(.L_x_125) ;  /* 0xfffffffc00ec9947 */ /* 0x004fea000383ffff */
[----:B------:R-:W-:Y:S05]  /*8250*/  BRA `(.L_x_175) ;  /* 0xffffffe000447947 */ /* 0x000fea000383ffff */
.L_x_131:
[----:B-1234-:R-:W-:-:S04]  /*8260*/  IMAD.U32 R5, RZ, RZ, UR5 ;  /* 0x00000005ff057e24 */ /* 0x01efc8000f8e00ff */
[----:B------:R1:W2:Y:S03]  /*8270*/  SYNCS.PHASECHK.TRANS64.TRYWAIT P1, [R5+URZ+0x98], R4 ;  /* 0x00009804050075a7 */ /* 0x0002a6000802017f */
[----:B--2---:R-:W-:Y:S05]  /*8280*/  @!P1 NANOSLEEP.SYNCS 0x989680 ;  /* 0x009896800000995d */ /* 0x004fea0003900000 */
[----:B------:R-:W2:Y:S02]  /*8290*/  @!P1 SYNCS.PHASECHK.TRANS64 P1, [R5+URZ+0x98], R4 ;  /* 0x00009804050095a7 */ /* 0x000ea4000802007f */
[----:B--2---:R-:W-:Y:S05]  /*82a0*/  @!P1 BRA `(.L_x_131) ;  /* 0xfffffffc00ec9947 */ /* 0x004fea000383ffff */
[----:B------:R-:W-:Y:S05]  /*82b0*/  BRA `(.L_x_176) ;  /* 0xffffffe000947947 */ /* 0x000fea000383ffff */
.L_x_141:
[----:B------:R1:W1:Y:S02]  /*82c0*/  SYNCS.PHASECHK.TRANS64.TRYWAIT P0, [R3+URZ+0x80], R0 ;  /* 0x00008000030075a7 */ /* 0x000264000800017f */
[----:B-1----:R-:W-:Y:S05]  /*82d0*/  @!P0 NANOSLEEP.SYNCS 0x989680 ;  /* 0x009896800000895d */ /* 0x002fea0003900000 */
[----:B------:R-:W1:Y:S02]  /*82e0*/  @!P0 SYNCS.PHASECHK.TRANS64 P0, [R3+URZ+0x80], R0 ;  /* 0x00008000030085a7 */ /* 0x000e64000800007f */
[----:B-1----:R-:W-:Y:S05]  /*82f0*/  @!P0 BRA `(.L_x_141) ;  /* 0xfffffffc00f08947 */ /* 0x002fea000383ffff */
[----:B------:R-:W-:Y:S05]  /*8300*/  BRA `(.L_x_177) ;  /* 0xffffffe800907947 */ /* 0x000fea000383ffff */
.L_x_143:
[----:B------:R1:W1:Y:S02]  /*8310*/  SYNCS.PHASECHK.TRANS64.TRYWAIT P0, [R3+URZ+0x88], R0 ;  /* 0x00008800030075a7 */ /* 0x000264000800017f */
[----:B-1----:R-:W-:Y:S05]  /*8320*/  @!P0 NANOSLEEP.SYNCS 0x989680 ;  /* 0x009896800000895d */ /* 0x002fea0003900000 */
[----:B------:R-:W1:Y:S02]  /*8330*/  @!P0 SYNCS.PHASECHK.TRANS64 P0, [R3+URZ+0x88], R0 ;  /* 0x00008800030085a7 */ /* 0x000e64000800007f */
[----:B-1----:R-:W-:Y:S05]  /*8340*/  @!P0 BRA `(.L_x_143) ;  /* 0xfffffffc00f08947 */ /* 0x002fea000383ffff */
[----:B------:R-:W-:Y:S05]  /*8350*/  BRA `(.L_x_178) ;  /* 0xffffffe8008c7947 */ /* 0x000fea000383ffff */
.L_x_145:
[----:B------:R1:W1:Y:S02]  /*8360*/  SYNCS.PHASECHK.TRANS64.TRYWAIT P0, [R3+URZ+0x90], R0 ;  /* 0x00009000030075a7 */ /* 0x000264000800017f */
[----:B-1----:R-:W-:Y:S05]  /*8370*/  @!P0 NANOSLEEP.SYNCS 0x989680 ;  /* 0x009896800000895d */ /* 0x002fea0003900000 */
[----:B------:R-:W1:Y:S02]  /*8380*/  @!P0 SYNCS.PHASECHK.TRANS64 P0, [R3+URZ+0x90], R0 ;  /* 0x00009000030085a7 */ /* 0x000e64000800007f */
[----:B-1----:R-:W-:Y:S05]  /*8390*/  @!P0 BRA `(.L_x_145) ;  /* 0xfffffffc00f08947 */ /* 0x002fea000383ffff */
[----:B------:R-:W-:Y:S05]  /*83a0*/  BRA `(.L_x_179) ;  /* 0xffffffe800887947 */ /* 0x000fea000383ffff */
.L_x_149:
[----:B------:R-:W-:Y:S01]  /*83b0*/  BSSY B1, `(.L_x_180) ;  /* 0x0000006000017945 */ /* 0x000fe20003800000 */
[----:B------:R-:W-:-:S07]  /*83c0*/  IMAD.MOV.U32 R15, RZ, RZ, -0x1 ;  /* 0xffffffffff0f7424 */ /* 0x000fce00078e00ff */
[----:B------:R-:W-:Y:S05]  /*83d0*/  WARPSYNC.COLLECTIVE R15, `(.L_x_181) ;  /* 0x000000000f0c7348 */ /* 0x000fea0003c00000 */
[----:B------:R-:W-:Y:S02]  /*83e0*/  ELECT P6, UR62, PT ;  /* 0x00000000003e782f */ /* 0x000fe400038c0000 */
[----:B------:R-:W-:Y:S01]  /*83f0*/  MOV R14, UR62 ;  /* 0x0000003e000e7c02 */ /* 0x000fe20008000f00 */
[----:B------:R-:W-:Y:S10]  /*8400*/  ENDCOLLECTIVE ;  /* 0x000000000000791b */ /* 0x000ff40003800000 */
.L_x_181:
[----:B------:R-:W-:Y:S05]  /*8410*/  BSYNC B1 ;  /* 0x0000000000017941 */ /* 0x000fea0003800000 */
.L_x_180:
[----:B------:R-:W-:Y:S05]  /*8420*/  BRA `(.L_x_182) ;  /* 0xffffffec00007947 */ /* 0x000fea000383ffff */
.L_x_152:
[----:B--2---:R2:W3:Y:S02]  /*8430*/  SYNCS.PHASECHK.TRANS64.TRYWAIT P1, [R15+URZ+0x30], R8 ;  /* 0x000030080f0075a7 */ /* 0x0044e4000802017f */
[----:B---3--:R-:W-:Y:S05]  /*8440*/  @!P1 NANOSLEEP.SYNCS 0x989680 ;  /* 0x009896800000995d */ /* 0x008fea0003900000 */
[----:B------:R-:W3:Y:S02]  /*8450*/  @!P1 SYNCS.PHASECHK.TRANS64 P1, [R15+URZ+0x30], R8 ;  /* 0x000030080f0095a7 */ /* 0x000ee4000802007f */
[----:B---3--:R-:W-:Y:S05]  /*8460*/  @!P1 BRA `(.L_x_152) ;  /* 0xfffffffc00f09947 */ /* 0x008fea000383ffff */
[----:B------:R-:W-:Y:S05]  /*8470*/  BRA `(.L_x_183) ;  /* 0xffffffec00347947 */ /* 0x000fea000383ffff */
.L_x_161:
[----:B------:R-:W-:Y:S01]  /*8480*/  BSSY B0, `(.L_x_184) ;  /* 0x0000006000007945 */ /* 0x000fe20003800000 */
[----:B------:R-:W-:-:S07]  /*8490*/  IMAD.MOV.U32 R15, RZ, RZ, -0x1 ;  /* 0xffffffffff0f7424 */ /* 0x000fce00078e00ff */
[----:B------:R-:W-:Y:S05]  /*84a0*/  WARPSYNC.COLLECTIVE R15, `(.L_x_185) ;  /* 0x000000000f0c7348 */ /* 0x000fea0003c00000 */
[----:B------:R-:W-:Y:S02]  /*84b0*/  ELECT P6, UR62, PT ;  /* 0x00000000003e782f */ /* 0x000fe400038c0000 */
[----:B------:R-:W-:Y:S01]  /*84c0*/  MOV R14, UR62 ;  /* 0x0000003e000e7c02 */ /* 0x000fe20008000f00 */
[----:B------:R-:W-:Y:S10]  /*84d0*/  ENDCOLLECTIVE ;  /* 0x000000000000791b */ /* 0x000ff40003800000 */
.L_x_185:
[----:B------:R-:W-:Y:S05]  /*84e0*/  BSYNC B0 ;  /* 0x0000000000007941 */ /* 0x000fea0003800000 */
.L_x_184:
[----:B------:R-:W-:Y:S05]  /*84f0*/  BRA `(.L_x_186) ;  /* 0xfffffff400807947 */ /* 0x000fea000383ffff */
.L_x_163:
[----:B-1----:R1:W2:Y:S02]  /*8500*/  SYNCS.PHASECHK.TRANS64.TRYWAIT P0, [R7+URZ], R2 ;  /* 0x00000002070075a7 */ /* 0x0022a4000800017f */
[----:B--2---:R-:W-:Y:S05]  /*8510*/  @!P0 NANOSLEEP.SYNCS 0x989680 ;  /* 0x009896800000895d */ /* 0x004fea0003900000 */
[----:B------:R-:W2:Y:S02]  /*8520*/  @!P0 SYNCS.PHASECHK.TRANS64 P0, [R7+URZ], R2 ;  /* 0x00000002070085a7 */ /* 0x000ea4000800007f */
[----:B--2---:R-:W-:Y:S05]  /*8530*/  @!P0 BRA `(.L_x_163) ;  /* 0xfffffffc00f08947 */ /* 0x004fea000383ffff */
[----:B------:R-:W-:Y:S05]  /*8540*/  BRA `(.L_x_187) ;  /* 0xfffffff400bc7947 */ /* 0x000fea000383ffff */
.L_x_164:
[----:B-1----:R1:W2:Y:S02]  /*8550*/  SYNCS.PHASECHK.TRANS64.TRYWAIT P0, [R9+URZ], R4 ;  /* 0x00000004090075a7 */ /* 0x0022a4000800017f */
[----:B--2---:R-:W-:Y:S05]  /*8560*/  @!P0 NANOSLEEP.SYNCS 0x989680 ;  /* 0x009896800000895d */ /* 0x004fea0003900000 */
[----:B------:R-:W2:Y:S02]  /*8570*/  @!P0 SYNCS.PHASECHK.TRANS64 P0, [R9+URZ], R4 ;  /* 0x00000004090085a7 */ /* 0x000ea4000800007f */
[----:B--2---:R-:W-:Y:S05]  /*8580*/  @!P0 BRA `(.L_x_164) ;  /* 0xfffffffc00f08947 */ /* 0x004fea000383ffff */
[----:B------:R-:W-:Y:S05]  /*8590*/  BRA `(.L_x_188) ;  /* 0xfffffff400cc7947 */ /* 0x000fea000383ffff */
.L_x_165:
[----:B-1----:R1:W2:Y:S02]  /*85a0*/  SYNCS.PHASECHK.TRANS64.TRYWAIT P0, [R6+URZ], R5 ;  /* 0x00000005060075a7 */ /* 0x0022a4000800017f */
[----:B--2---:R-:W-:Y:S05]  /*85b0*/  @!P0 NANOSLEEP.SYNCS 0x989680 ;  /* 0x009896800000895d */ /* 0x004fea0003900000 */
[----:B------:R-:W2:Y:S02]  /*85c0*/  @!P0 SYNCS.PHASECHK.TRANS64 P0, [R6+URZ], R5 ;  /* 0x00000005060085a7 */ /* 0x000ea4000800007f */
[----:B--2---:R-:W-:Y:S05]  /*85d0*/  @!P0 BRA `(.L_x_165) ;  /* 0xfffffffc00f08947 */ /* 0x004fea000383ffff */
[----:B------:R-:W-:Y:S05]  /*85e0*/  BRA `(.L_x_189) ;  /* 0xfffffff400dc7947 */ /* 0x000fea000383ffff */
.L_x_166:
[----:B-1----:R1:W2:Y:S02]  /*85f0*/  SYNCS.PHASECHK.TRANS64.TRYWAIT P0, [R9+URZ], R4 ;  /* 0x00000004090075a7 */ /* 0x0022a4000800017f */
[----:B--2---:R-:W-:Y:S05]  /*8600*/  @!P0 NANOSLEEP.SYNCS 0x989680 ;  /* 0x009896800000895d */ /* 0x004fea0003900000 */
[----:B------:R-:W2:Y:S02]  /*8610*/  @!P0 SYNCS.PHASECHK.TRANS64 P0, [R9+URZ], R4 ;  /* 0x00000004090085a7 */ /* 0x000ea4000800007f */
[----:B--2---:R-:W-:Y:S05]  /*8620*/  @!P0 BRA `(.L_x_166) ;  /* 0xfffffffc00f08947 */ /* 0x004fea000383ffff */
[----:B------:R-:W-:Y:S05]  /*8630*/  BRA `(.L_x_190) ;  /* 0xfffffff400ec7947 */ /* 0x000fea000383ffff */
.L_x_167:
[----:B--2---:R2:W3:Y:S02]  /*8640*/  SYNCS.PHASECHK.TRANS64.TRYWAIT P0, [R6+URZ], R5 ;  /* 0x00000005060075a7 */ /* 0x0044e4000800017f */
[----:B---3--:R-:W-:Y:S05]  /*8650*/  @!P0 NANOSLEEP.SYNCS 0x989680 ;  /* 0x009896800000895d */ /* 0x008fea0003900000 */
[----:B------:R-:W3:Y:S02]  /*8660*/  @!P0 SYNCS.PHASECHK.TRANS64 P0, [R6+URZ], R5 ;  /* 0x00000005060085a7 */ /* 0x000ee4000800007f */
[----:B---3--:R-:W-:Y:S05]  /*8670*/  @!P0 BRA `(.L_x_167) ;  /* 0xfffffffc00f08947 */ /* 0x008fea000383ffff */
[----:B------:R-:W-:Y:S05]  /*8680*/  BRA `(.L_x_191) ;  /* 0xfffffff400f47947 */ /* 0x000fea000383ffff */
.L_x_192:
[----:B------:R-:W-:-:S00]  /*8690*/  BRA `(.L_x_192) ;  /* 0xfffffffc00fc7947 */ /* 0x000fc0000383ffff */
[----:B------:R-:W-:-:S00]  /*86a0*/  NOP ;  /* 0x0000000000007918 */ /* 0x000fc00000000000 */
        /* <DEDUP_REMOVED lines=13> */
.L_x_193:


//--------------------- .nv.global.init           --------------------------
	.section	.nv.global.init,"aw",@progbits
.nv.global.init:
	.type		$str$22,@object
	.size		$str$22,($str$26 - $str$22)
$str$22:
        /*0000*/ 	.byte	0x6b, 0x5f, 0x74, 0x69, 0x6c, 0x65, 0x5f, 0x63, 0x6f, 0x75, 0x6e, 0x74, 0x20, 0x3e, 0x3d, 0x20
        /*0010*/ 	.byte	0x31, 0x00
	.type		$str$26,@object
	.size		$str$26,($str$27 - $str$26)
$str$26:
        /*0012*/ 	.byte	0x28, 0x61, 0x64, 0x64, 0x72, 0x65, 0x73, 0x73, 0x20, 0x26, 0x20, 0x6d, 0x61, 0x73, 0x6b, 0x29
        /*0022*/ 	.byte	0x20, 0x3d, 0x3d, 0x20, 0x30, 0x00
	.type		$str$27,@object
	.size		$str$27,($str$23 - $str$27)
$str$27:
        /*0028*/ 	.byte	0x2f, 0x74, 0x6d, 0x70, 0x2f, 0x63, 0x75, 0x74, 0x6c, 0x61, 0x73, 0x73, 0x5f, 0x73, 0x77, 0x65
        /*0038*/ 	.byte	0x65, 0x70, 0x5f, 0x73, 0x72, 0x63, 0x2f, 0x69, 0x6e, 0x63, 0x6c, 0x75, 0x64, 0x65, 0x2f, 0x63
        /*0048*/ 	.byte	0x75, 0x74, 0x65, 0x2f, 0x70, 0x6f, 0x69, 0x6e, 0x74, 0x65, 0x72, 0x5f, 0x66, 0x6c, 0x61, 0x67
        /*0058*/ 	.byte	0x67, 0x65, 0x64, 0x2e, 0x68, 0x70, 0x70, 0x00
	.type		$str$23,@object
	.size		$str$23,(__unnamed_2 - $str$23)
$str$23:
        /*0060*/ 	.byte	0x2f, 0x74, 0x6d, 0x70, 0x2f, 0x63, 0x75, 0x74, 0x6c, 0x61, 0x73, 0x73, 0x5f, 0x73, 0x77, 0x65
        /*0070*/ 	.byte	0x65, 0x70, 0x5f, 0x73, 0x72, 0x63, 0x2f, 0x69, 0x6e, 0x63, 0x6c, 0x75, 0x64, 0x65, 0x2f, 0x63
        /*0080*/ 	.byte	0x75, 0x74, 0x6c, 0x61, 0x73, 0x73, 0x2f, 0x67, 0x65, 0x6d, 0x6d, 0x2f, 0x63, 0x6f, 0x6c, 0x6c
        /*0090*/ 	.byte	0x65, 0x63, 0x74, 0x69, 0x76, 0x65, 0x2f, 0x73, 0x6d, 0x39, 0x30, 0x5f, 0x6d, 0x6d, 0x61, 0x5f
        /*00a0*/ 	.byte	0x74, 0x6d, 0x61, 0x5f, 0x67, 0x6d, 0x6d, 0x61, 0x5f, 0x73, 0x73, 0x5f, 0x77, 0x61, 0x72, 0x70
        /*00b0*/ 	.byte	0x73, 0x70, 0x65, 0x63, 0x69, 0x61, 0x6c, 0x69, 0x7a, 0x65, 0x64, 0x2e, 0x68, 0x70, 0x70, 0x00
	.type		__unnamed_2,@object
	.size		__unnamed_2,(__unnamed_1 - __unnamed_2)
__unnamed_2:
        /*00c0*/ 	.byte	0x61, 0x75, 0x74, 0x6f, 0x20, 0x63, 0x75, 0x74, 0x65, 0x3a, 0x3a, 0x61, 0x73, 0x5f, 0x70, 0x6f
        /* <DEDUP_REMOVED lines=27> */
        /*0280*/ 	.byte	0x3c, 0x34, 0x30, 0x39, 0x36, 0x3e, 0x3e, 0x3e, 0x3e, 0x3e, 0x5d, 0x00
	.type		__unnamed_1,@object
	.size		__unnamed_1,(.L_0 - __unnamed_1)
__unnamed_1:
        /* <DEDUP_REMOVED lines=181> */
        /*0ddc*/ 	.byte	0x69, 0x74, 0x79, 0x5d, 0x00
.L_0:


//--------------------- .nv.shared._ZN7cutlass13device_kernelINS_4gemm6kernel13GemmUniversalIN4cute5tupleIJiiiiEEENS1_10collective13CollectiveMmaINS1_34MainloopSm90TmaGmmaWarpSpecializedILi6ENS5_IJNS4_1CILi1EEESB_SB_EEENS1_35KernelTmaWarpSpecializedCooperativeEEENS5_IJNSA_ILi128EEESF_NSA_ILi64EEEEEENS_10bfloat16_tENS5_IJlSB_lEEESI_SJ_NS4_8TiledMMAINS4_8MMA_AtomIJNS4_4SM904GMMA28MMA_64x128x16_F32BF16BF16_SSILNSN_5MajorE0ELSP_0ELNSN_7ScaleInE1ELSQ_1EEEEEENS4_6LayoutINS5_IJNSA_ILi2EEESB_SB_EEENS5_IJSB_NSA_ILi0EEESW_EEEEENS5_IJNS4_10UnderscoreESZ_SZ_EEEEENS4_13SM90_TMA_LOADENS4_14ComposedLayoutINS4_7SwizzleILi3ELi4ELi3EEENS4_18smem_ptr_flag_bitsILi16EEENST_INS5_IJNSA_ILi8EEESG_EEENS5_IJSG_SB_EEEEEEEvNS4_8identityES12_S1C_vS1D_EENS_8epilogue10collective18CollectiveEpilogueINS1F_22Sm90TmaWarpSpecializedILi4ELi2ELi16ELb1ELb0EEEJSH_NS5_IJSF_NSA_ILi32EEEEEESI_SJ_SI_SJ_NS1F_6fusion15FusionCallbacksIS1J_NS1M_23LinCombPerRowBiasEltActINS1F_6thread4ReLuESI_fSI_SI_fLi8ELNS_15FloatRoundStyleE2EEESH_S1L_JEEES12_NS13_INS14_ILi2ELi4ELi3EEES17_NST_INS5_IJS18_S1K_EEENS5_IJS1K_SB_EEEEEEENS4_17SM75_U32x4_LDSM_NENS4_14SM90_TMA_STOREES1Y_NS4_17SM90_U32x4_STSM_NENS4_9Copy_AtomIJS21_NS_6half_tEEEEvEEEvvEEEEvNT_6ParamsE --------------------------
	.section	.nv.shared._ZN7cutlass13device_kernelINS_4gemm6kernel13GemmUniversalIN4cute5tupleIJiiiiEEENS1_10collective13CollectiveMmaINS1_34MainloopSm90TmaGmmaWarpSpecializedILi6ENS5_IJNS4_1CILi1EEESB_SB_EEENS1_35KernelTmaWarpSpecializedCooperativeEEENS5_IJNSA_ILi128EEESF_NSA_ILi64EEEEEENS_10bfloat16_tENS5_IJlSB_lEEESI_SJ_NS4_8TiledMMAINS4_8MMA_AtomIJNS4_4SM904GMMA28MMA_64x128x16_F32BF16BF16_SSILNSN_5MajorE0ELSP_0ELNSN_7ScaleInE1ELSQ_1EEEEEENS4_6LayoutINS5_IJNSA_ILi2EEESB_SB_EEENS5_IJSB_NSA_ILi0EEESW_EEEEENS5_IJNS4_10UnderscoreESZ_SZ_EEEEENS4_13SM90_TMA_LOADENS4_14ComposedLayoutINS4_7SwizzleILi3ELi4ELi3EEENS4_18smem_ptr_flag_bitsILi16EEENST_INS5_IJNSA_ILi8EEESG_EEENS5_IJSG_SB_EEEEEEEvNS4_8identityES12_S1C_vS1D_EENS_8epilogue10collective18CollectiveEpilogueINS1F_22Sm90TmaWarpSpecializedILi4ELi2ELi16ELb1ELb0EEEJSH_NS5_IJSF_NSA_ILi32EEEEEESI_SJ_SI_SJ_NS1F_6fusion15FusionCallbacksIS1J_NS1M_23LinCombPerRowBiasEltActINS1F_6thread4ReLuESI_fSI_SI_fLi8ELNS_15FloatRoundStyleE2EEESH_S1L_JEEES12_NS13_INS14_ILi2ELi4ELi3EEES17_NST_INS5_IJS18_S1K_EEENS5_IJS1K_SB_EEEEEEENS4_17SM75_U32x4_LDSM_NENS4_14SM90_TMA_STOREES1Y_NS4_17SM90_U32x4_STSM_NENS4_9Copy_AtomIJS21_NS_6half_tEEEEvEEEvvEEEEvNT_6ParamsE,"aw",@nobits
	.sectionflags	@""
	.align	16
	.zero		1024


//--------------------- .nv.shared.reserved.0     --------------------------
	.section	.nv.shared.reserved.0,"aw",@nobits
	.weak		__nv_reservedSMEM_offset_0_alias
	.size		__nv_reservedSMEM_offset_0_alias, 0, 0
	.other		__nv_reservedSMEM_offset_0_alias,@"STO_CUDA_RESERVED_SHARED STV_DEFAULT"
__nv_reservedSMEM_offset_0_alias:
	.zero		0


//--------------------- .nv.global                --------------------------
	.section	.nv.global,"aw",@nobits
.nv.global:
	.type		_ZN39_INTERNAL_35c9a313_4_k_cu_3d9f68ae_36544cute1_E,@object
	.size		_ZN39_INTERNAL_35c9a313_4_k_cu_3d9f68ae_36544cute1_E,(_ZN39_INTERNAL_35c9a313_4_k_cu_3d9f68ae_36544cuda3std3__45__cpo6cbeginE - _ZN39_INTERNAL_35c9a313_4_k_cu_3d9f68ae_36544cute1_E)
_ZN39_INTERNAL_35c9a313_4_k_cu_3d9f68ae_36544cute1_E:
	.zero		1
	.type		_ZN39_INTERNAL_35c9a313_4_k_cu_3d9f68ae_36544cuda3std3__45__cpo6cbeginE,@object
	.size		_ZN39_INTERNAL_35c9a313_4_k_cu_3d9f68ae_36544cuda3std3__45__cpo6cbeginE,(_ZN39_INTERNAL_35c9a313_4_k_cu_3d9f68ae_36544cuda3std3__48in_placeE - _ZN39_INTERNAL_35c9a313_4_k_cu_3d9f68ae_36544cuda3std3__45__cpo6cbeginE)
_ZN39_INTERNAL_35c9a313_4_k_cu_3d9f68ae_36544cuda3std3__45__cpo6cbeginE:
	.zero		1
	.type		_ZN39_INTERNAL_35c9a313_4_k_cu_3d9f68ae_36544cuda3std3__48in_placeE,@object
	.size		_ZN39_INTERNAL_35c9a313_4_k_cu_3d9f68ae_36544cuda3std3__48in_placeE,(_ZN39_INTERNAL_35c9a313_4_k_cu_3d9f68ae_36544cuda3std6ranges3__45__cpo9iter_moveE - _ZN39_INTERNAL_35c9a313_4_k_cu_3d9f68ae_36544cuda3std3__48in_placeE)
_ZN39_INTERNAL_35c9a313_4_k_cu_3d9f68ae_36544cuda3std3__48in_placeE:
	.zero		1
	.type		_ZN39_INTERNAL_35c9a313_4_k_cu_3d9f68ae_36544cuda3std6ranges3__45__cpo9iter_moveE,@object
	.size		_ZN39_INTERNAL_35c9a313_4_k_cu_3d9f68ae_36544cuda3std6ranges3__45__cpo9iter_moveE,(_ZN39_INTERNAL_35c9a313_4_k_cu_3d9f68ae_36544cuda3std3__45__cpo5beginE - _ZN39_INTERNAL_35c9a313_4_k_cu_3d9f68ae_36544cuda3std6ranges3__45__cpo9iter_moveE)
_ZN39_INTERNAL_35c9a313_4_k_cu_3d9f68ae_36544cuda3std6ranges3__45__cpo9iter_moveE:
	.zero		1
	.type		_ZN39_INTERNAL_35c9a313_4_k_cu_3d9f68ae_36544cuda3std3__45__cpo5beginE,@object
	.size		_ZN39_INTERNAL_35c9a313_4_k_cu_3d9f68ae_36544cuda3std3__45__cpo5beginE,(_ZN39_INTERNAL_35c9a313_4_k_cu_3d9f68ae_36544cuda3std3__441_GLOBAL__N__35c9a313_4_k_cu_3d9f68ae_36546ignoreE - _ZN39_INTERNAL_35c9a313_4_k_cu_3d9f68ae_36544cuda3std3__45__cpo5beginE)
_ZN39_INTERNAL_35c9a313_4_k_cu_3d9f68ae_36544cuda3std3__45__cpo5beginE:
	.zero		1
	.type		_ZN39_INTERNAL_35c9a313_4_k_cu_3d9f68ae_36544cuda3std3__441_GLOBAL__N__35c9a313_4_k_cu_3d9f68ae_36546ignoreE,@object
	.size		_ZN39_INTERNAL_35c9a313_4_k_cu_3d9f68ae_36544cuda3std3__441_GLOBAL__N__35c9a313_4_k_cu_3d9f68ae_36546ignoreE,(_ZN39_INTERNAL_35c9a313_4_k_cu_3d9f68ae_36544cute7productE - _ZN39_INTERNAL_35c9a313_4_k_cu_3d9f68ae_36544cuda3std3__441_GLOBAL__N__35c9a313_4_k_cu_3d9f68ae_36546ignoreE)
_ZN39_INTERNAL_35c9a313_4_k_cu_3d9f68ae_36544cuda3std3__441_GLOBAL__N__35c9a313_4_k_cu_3d9f68ae_36546ignoreE:
	.zero		1
	.type		_ZN39_INTERNAL_35c9a313_4_k_cu_3d9f68ae_36544cute7productE,@object
	.size		_ZN39_INTERNAL_35c9a313_4_k_cu_3d9f68ae_36544cute7productE,(_ZN39_INTERNAL_35c9a313_4_k_cu_3d9f68ae_36544cuda3std3__45__cpo3endE - _ZN39_INTERNAL_35c9a313_4_k_cu_3d9f68ae_36544cute7productE)
_ZN39_INTERNAL_35c9a313_4_k_cu_3d9f68ae_36544cute7productE:
	.zero		1
	.type		_ZN39_INTERNAL_35c9a313_4_k_cu_3d9f68ae_36544cuda3std3__45__cpo3endE,@object
	.size		_ZN39_INTERNAL_35c9a313_4_k_cu_3d9f68ae_36544cuda3std3__45__cpo3endE,(_ZN39_INTERNAL_35c9a313_4_k_cu_3d9f68ae_36544cuda3std3__419piecewise_constructE - _ZN39_INTERNAL_35c9a313_4_k_cu_3d9f68ae_36544cuda3std3__45__cpo3endE)
_ZN39_INTERNAL_35c9a313_4_k_cu_3d9f68ae_36544cuda3std3__45__cpo3endE:
	.zero		1
	.type		_ZN39_INTERNAL_35c9a313_4_k_cu_3d9f68ae_36544cuda3std3__419piecewise_constructE,@object
	.size		_ZN39_INTERNAL_35c9a313_4_k_cu_3d9f68ae_36544cuda3std3__419piecewise_constructE,(_ZN39_INTERNAL_35c9a313_4_k_cu_3d9f68ae_36544cuda3std3__45__cpo4cendE - _ZN39_INTERNAL_35c9a313_4_k_cu_3d9f68ae_36544cuda3std3__419piecewise_constructE)
_ZN39_INTERNAL_35c9a313_4_k_cu_3d9f68ae_36544cuda3std3__419piecewise_constructE:
	.zero		1
	.type		_ZN39_INTERNAL_35c9a313_4_k_cu_3d9f68ae_36544cuda3std3__45__cpo4cendE,@object
	.size		_ZN39_INTERNAL_35c9a313_4_k_cu_3d9f68ae_36544cuda3std3__45__cpo4cendE,(_ZN39_INTERNAL_35c9a313_4_k_cu_3d9f68ae_36544cuda3std6ranges3__45__cpo4swapE - _ZN39_INTERNAL_35c9a313_4_k_cu_3d9f68ae_36544cuda3std3__45__cpo4cendE)
_ZN39_INTERNAL_35c9a313_4_k_cu_3d9f68ae_36544cuda3std3__45__cpo4cendE:
	.zero		1
	.type		_ZN39_INTERNAL_35c9a313_4_k_cu_3d9f68ae_36544cuda3std6ranges3__45__cpo4swapE,@object
	.size		_ZN39_INTERNAL_35c9a313_4_k_cu_3d9f68ae_36544cuda3std6ranges3__45__cpo4swapE,(.L_9 - _ZN39_INTERNAL_35c9a313_4_k_cu_3d9f68ae_36544cuda3std6ranges3__45__cpo4swapE)
_ZN39_INTERNAL_35c9a313_4_k_cu_3d9f68ae_36544cuda3std6ranges3__45__cpo4swapE:
	.zero		1
.L_9:


//--------------------- .nv.constant0._ZN7cutlass13device_kernelINS_4gemm6kernel13GemmUniversalIN4cute5tupleIJiiiiEEENS1_10collective13CollectiveMmaINS1_34MainloopSm90TmaGmmaWarpSpecializedILi6ENS5_IJNS4_1CILi1EEESB_SB_EEENS1_35KernelTmaWarpSpecializedCooperativeEEENS5_IJNSA_ILi128EEESF_NSA_ILi64EEEEEENS_10bfloat16_tENS5_IJlSB_lEEESI_SJ_NS4_8TiledMMAINS4_8MMA_AtomIJNS4_4SM904GMMA28MMA_64x128x16_F32BF16BF16_SSILNSN_5MajorE0ELSP_0ELNSN_7ScaleInE1ELSQ_1EEEEEENS4_6LayoutINS5_IJNSA_ILi2EEESB_SB_EEENS5_IJSB_NSA_ILi0EEESW_EEEEENS5_IJNS4_10UnderscoreESZ_SZ_EEEEENS4_13SM90_TMA_LOADENS4_14ComposedLayoutINS4_7SwizzleILi3ELi4ELi3EEENS4_18smem_ptr_flag_bitsILi16EEENST_INS5_IJNSA_ILi8EEESG_EEENS5_IJSG_SB_EEEEEEEvNS4_8identityES12_S1C_vS1D_EENS_8epilogue10collective18CollectiveEpilogueINS1F_22Sm90TmaWarpSpecializedILi4ELi2ELi16ELb1ELb0EEEJSH_NS5_IJSF_NSA_ILi32EEEEEESI_SJ_SI_SJ_NS1F_6fusion15FusionCallbacksIS1J_NS1M_23LinCombPerRowBiasEltActINS1F_6thread4ReLuESI_fSI_SI_fLi8ELNS_15FloatRoundStyleE2EEESH_S1L_JEEES12_NS13_INS14_ILi2ELi4ELi3EEES17_NST_INS5_IJS18_S1K_EEENS5_IJS1K_SB_EEEEEEENS4_17SM75_U32x4_LDSM_NENS4_14SM90_TMA_STOREES1Y_NS4_17SM90_U32x4_STSM_NENS4_9Copy_AtomIJS21_NS_6half_tEEEEvEEEvvEEEEvNT_6ParamsE --------------------------
	.section	.nv.constant0._ZN7cutlass13device_kernelINS_4gemm6kernel13GemmUniversalIN4cute5tupleIJiiiiEEENS1_10collective13CollectiveMmaINS1_34MainloopSm90TmaGmmaWarpSpecializedILi6ENS5_IJNS4_1CILi1EEESB_SB_EEENS1_35KernelTmaWarpSpecializedCooperativeEEENS5_IJNSA_ILi128EEESF_NSA_ILi64EEEEEENS_10bfloat16_tENS5_IJlSB_lEEESI_SJ_NS4_8TiledMMAINS4_8MMA_AtomIJNS4_4SM904GMMA28MMA_64x128x16_F32BF16BF16_SSILNSN_5MajorE0ELSP_0ELNSN_7ScaleInE1ELSQ_1EEEEEENS4_6LayoutINS5_IJNSA_ILi2EEESB_SB_EEENS5_IJSB_NSA_ILi0EEESW_EEEEENS5_IJNS4_10UnderscoreESZ_SZ_EEEEENS4_13SM90_TMA_LOADENS4_14ComposedLayoutINS4_7SwizzleILi3ELi4ELi3EEENS4_18smem_ptr_flag_bitsILi16EEENST_INS5_IJNSA_ILi8EEESG_EEENS5_IJSG_SB_EEEEEEEvNS4_8identityES12_S1C_vS1D_EENS_8epilogue10collective18CollectiveEpilogueINS1F_22Sm90TmaWarpSpecializedILi4ELi2ELi16ELb1ELb0EEEJSH_NS5_IJSF_NSA_ILi32EEEEEESI_SJ_SI_SJ_NS1F_6fusion15FusionCallbacksIS1J_NS1M_23LinCombPerRowBiasEltActINS1F_6thread4ReLuESI_fSI_SI_fLi8ELNS_15FloatRoundStyleE2EEESH_S1L_JEEES12_NS13_INS14_ILi2ELi4ELi3EEES17_NST_INS5_IJS18_S1K_EEENS5_IJS1K_SB_EEEEEEENS4_17SM75_U32x4_LDSM_NENS4_14SM90_TMA_STOREES1Y_NS4_17SM90_U32x4_STSM_NENS4_9Copy_AtomIJS21_NS_6half_tEEEEvEEEvvEEEEvNT_6ParamsE,"a",@progbits
	.sectionflags	@""
	.align	4
.nv.constant0._ZN7cutlass13device_kernelINS_4gemm6kernel13GemmUniversalIN4cute5tupleIJiiiiEEENS1_10collective13CollectiveMmaINS1_34MainloopSm90TmaGmmaWarpSpecializedILi6ENS5_IJNS4_1CILi1EEESB_SB_EEENS1_35KernelTmaWarpSpecializedCooperativeEEENS5_IJNSA_ILi128EEESF_NSA_ILi64EEEEEENS_10bfloat16_tENS5_IJlSB_lEEESI_SJ_NS4_8TiledMMAINS4_8MMA_AtomIJNS4_4SM904GMMA28MMA_64x128x16_F32BF16BF16_SSILNSN_5MajorE0ELSP_0ELNSN_7ScaleInE1ELSQ_1EEEEEENS4_6LayoutINS5_IJNSA_ILi2EEESB_SB_EEENS5_IJSB_NSA_ILi0EEESW_EEEEENS5_IJNS4_10UnderscoreESZ_SZ_EEEEENS4_13SM90_TMA_LOADENS4_14ComposedLayoutINS4_7SwizzleILi3ELi4ELi3EEENS4_18smem_ptr_flag_bitsILi16EEENST_INS5_IJNSA_ILi8EEESG_EEENS5_IJSG_SB_EEEEEEEvNS4_8identityES12_S1C_vS1D_EENS_8epilogue10collective18CollectiveEpilogueINS1F_22Sm90TmaWarpSpecializedILi4ELi2ELi16ELb1ELb0EEEJSH_NS5_IJSF_NSA_ILi32EEEEEESI_SJ_SI_SJ_NS1F_6fusion15FusionCallbacksIS1J_NS1M_23LinCombPerRowBiasEltActINS1F_6thread4ReLuESI_fSI_SI_fLi8ELNS_15FloatRoundStyleE2EEESH_S1L_JEEES12_NS13_INS14_ILi2ELi4ELi3EEES17_NST_INS5_IJS18_S1K_EEENS5_IJS1K_SB_EEEEEEENS4_17SM75_U32x4_LDSM_NENS4_14SM90_TMA_STOREES1Y_NS4_17SM90_U32x4_STSM_NENS4_9Copy_AtomIJS21_NS_6half_tEEEEvEEEvvEEEEvNT_6ParamsE:
	.zero		2432


//--------------------- SYMBOLS --------------------------

	.type		.nv.reservedSmem.offset0,@object
	.size		.nv.reservedSmem.offset0,0x4
	.type		__assertfail,@function
